//
// Generated by NVIDIA NVVM Compiler
//
// Compiler Build ID: CL-36424714
// Cuda compilation tools, release 13.0, V13.0.88
// Based on NVVM 20.0.0
//

.version 9.0
.target sm_100
.address_size 64

	// .globl	reduceSinglePassMultiBlockCG
.global .align 1 .b8 _ZN34_INTERNAL_ea8770a2_4_k_cu_ceb39c6d4cuda3std3__436_GLOBAL__N__ea8770a2_4_k_cu_ceb39c6d6ignoreE[1];
.global .align 1 .b8 _ZN34_INTERNAL_ea8770a2_4_k_cu_ceb39c6d4cuda3std3__45__cpo5beginE[1];
.global .align 1 .b8 _ZN34_INTERNAL_ea8770a2_4_k_cu_ceb39c6d4cuda3std3__45__cpo3endE[1];
.global .align 1 .b8 _ZN34_INTERNAL_ea8770a2_4_k_cu_ceb39c6d4cuda3std3__45__cpo6cbeginE[1];
.global .align 1 .b8 _ZN34_INTERNAL_ea8770a2_4_k_cu_ceb39c6d4cuda3std3__45__cpo4cendE[1];
.global .align 1 .b8 _ZN34_INTERNAL_ea8770a2_4_k_cu_ceb39c6d4cuda3std3__419piecewise_constructE[1];
.global .align 1 .b8 _ZN34_INTERNAL_ea8770a2_4_k_cu_ceb39c6d4cuda3std3__48in_placeE[1];
.global .align 1 .b8 _ZN34_INTERNAL_ea8770a2_4_k_cu_ceb39c6d4cuda3std6ranges3__45__cpo4swapE[1];
.global .align 1 .b8 _ZN34_INTERNAL_ea8770a2_4_k_cu_ceb39c6d4cuda3std6ranges3__45__cpo9iter_moveE[1];
.global .align 1 .b8 _ZN34_INTERNAL_ea8770a2_4_k_cu_ceb39c6d4cuda3std6ranges3__45__cpo7advanceE[1];
.extern .shared .align 16 .b8 sdata[];

.visible .entry reduceSinglePassMultiBlockCG(
	.param .u64 .ptr .align 1 reduceSinglePassMultiBlockCG_param_0,
	.param .u64 .ptr .align 1 reduceSinglePassMultiBlockCG_param_1,
	.param .u64 reduceSinglePassMultiBlockCG_param_2
)
{
	.reg .pred 	%p<38>;
	.reg .b32 	%r<140>;
	.reg .b64 	%rd<230>;

	ld.param.u64 	%rd49, [reduceSinglePassMultiBlockCG_param_1];
	ld.param.u64 	%rd48, [reduceSinglePassMultiBlockCG_param_2];
	cvta.to.global.u64 	%rd1, %rd49;
	// begin inline asm
	mov.u32 %r52, %envreg2;
	// end inline asm
	cvt.u64.u32 	%rd50, %r52;
	// begin inline asm
	mov.u32 %r53, %envreg1;
	// end inline asm
	cvt.u64.u32 	%rd51, %r53;
	shl.b64 	%rd52, %rd51, 32;
	or.b64  	%rd2, %rd52, %rd50;
	mov.u32 	%r1, %tid.x;
	mov.u32 	%r2, %tid.y;
	mov.u32 	%r3, %tid.z;
	mov.u32 	%r4, %ntid.x;
	mov.u32 	%r54, %ntid.y;
	mad.lo.s32 	%r55, %r3, %r54, %r2;
	mul.lo.s32 	%r5, %r55, %r4;
	add.s32 	%r56, %r5, %r1;
	shl.b32 	%r57, %r56, 3;
	mov.u32 	%r58, sdata;
	add.s32 	%r6, %r58, %r57;
	mov.b64 	%rd53, 0;
	st.shared.u64 	[%r6], %rd53;
	mov.u32 	%r59, %ctaid.x;
	mov.u32 	%r7, %ctaid.y;
	mov.u32 	%r8, %ctaid.z;
	mov.u32 	%r60, %nctaid.x;
	mov.u32 	%r9, %nctaid.y;
	mul.lo.s32 	%r61, %r8, %r9;
	cvt.u64.u32 	%rd54, %r61;
	cvt.u64.u32 	%rd3, %r60;
	cvt.u64.u32 	%rd55, %r7;
	cvt.u64.u32 	%rd4, %r59;
	add.s64 	%rd56, %rd54, %rd55;
	mad.lo.s64 	%rd57, %rd56, %rd3, %rd4;
	mul.lo.s32 	%r62, %r4, %r54;
	mov.u32 	%r63, %ntid.z;
	mul.lo.s32 	%r64, %r62, %r63;
	cvt.u64.u32 	%rd58, %r64;
	mul.lo.s64 	%rd5, %rd57, %rd58;
	cvt.u64.u32 	%rd6, %r56;
	add.s64 	%rd209, %rd5, %rd6;
	setp.ge.s64 	%p1, %rd209, %rd48;
	@%p1 bra 	$L__BB0_4;
	mov.b64 	%rd208, 0;
$L__BB0_2:
	ld.param.u64 	%rd207, [reduceSinglePassMultiBlockCG_param_0];
	cvta.to.global.u64 	%rd61, %rd207;
	shl.b64 	%rd62, %rd209, 2;
	add.s64 	%rd63, %rd61, %rd62;
	ld.global.s32 	%rd64, [%rd63];
	add.s64 	%rd208, %rd208, %rd64;
	mov.u32 	%r65, %nctaid.z;
	mul.lo.s32 	%r66, %r9, %r65;
	cvt.u64.u32 	%rd65, %r66;
	mul.lo.s64 	%rd66, %rd65, %rd3;
	mov.u32 	%r67, %ntid.y;
	mul.lo.s32 	%r68, %r4, %r67;
	mov.u32 	%r69, %ntid.z;
	mul.lo.s32 	%r70, %r68, %r69;
	cvt.u64.u32 	%rd67, %r70;
	mad.lo.s64 	%rd209, %rd66, %rd67, %rd209;
	setp.lt.s64 	%p2, %rd209, %rd48;
	@%p2 bra 	$L__BB0_2;
	st.shared.u64 	[%r6], %rd208;
$L__BB0_4:
	barrier.sync 	0;
	ld.shared.u64 	%rd68, [%r6];
	// begin inline asm
	mov.b64 {%r71,%r72}, %rd68;
	// end inline asm
	shfl.sync.bfly.b32	%r74|%p3, %r72, 16, 31, -1;
	shfl.sync.bfly.b32	%r73|%p4, %r71, 16, 31, -1;
	// begin inline asm
	mov.b64 %rd69, {%r73,%r74};
	// end inline asm
	add.s64 	%rd70, %rd69, %rd68;
	// begin inline asm
	mov.b64 {%r75,%r76}, %rd70;
	// end inline asm
	shfl.sync.bfly.b32	%r78|%p5, %r76, 8, 31, -1;
	shfl.sync.bfly.b32	%r77|%p6, %r75, 8, 31, -1;
	// begin inline asm
	mov.b64 %rd71, {%r77,%r78};
	// end inline asm
	add.s64 	%rd72, %rd71, %rd70;
	// begin inline asm
	mov.b64 {%r79,%r80}, %rd72;
	// end inline asm
	shfl.sync.bfly.b32	%r82|%p7, %r80, 4, 31, -1;
	shfl.sync.bfly.b32	%r81|%p8, %r79, 4, 31, -1;
	// begin inline asm
	mov.b64 %rd73, {%r81,%r82};
	// end inline asm
	add.s64 	%rd74, %rd73, %rd72;
	// begin inline asm
	mov.b64 {%r83,%r84}, %rd74;
	// end inline asm
	shfl.sync.bfly.b32	%r86|%p9, %r84, 2, 31, -1;
	shfl.sync.bfly.b32	%r85|%p10, %r83, 2, 31, -1;
	// begin inline asm
	mov.b64 %rd75, {%r85,%r86};
	// end inline asm
	add.s64 	%rd76, %rd75, %rd74;
	// begin inline asm
	mov.b64 {%r87,%r88}, %rd76;
	// end inline asm
	shfl.sync.bfly.b32	%r90|%p11, %r88, 1, 31, -1;
	shfl.sync.bfly.b32	%r89|%p12, %r87, 1, 31, -1;
	// begin inline asm
	mov.b64 %rd77, {%r89,%r90};
	// end inline asm
	add.s64 	%rd78, %rd77, %rd76;
	st.shared.u64 	[%r6], %rd78;
	barrier.sync 	0;
	or.b32  	%r10, %r5, %r1;
	setp.ne.s32 	%p13, %r10, 0;
	@%p13 bra 	$L__BB0_18;
	add.s32 	%r92, %r4, -1;
	shr.u32 	%r93, %r92, 5;
	add.s32 	%r11, %r93, 1;
	and.b32  	%r12, %r11, 15;
	setp.lt.u32 	%p14, %r4, 481;
	mov.b64 	%rd218, 0;
	mov.b32 	%r129, 0;
	@%p14 bra 	$L__BB0_8;
	mov.u32 	%r96, sdata;
	add.s32 	%r126, %r96, 2048;
	and.b32  	%r97, %r11, 268435440;
	neg.s32 	%r127, %r97;
	mov.b64 	%rd218, 0;
	mov.b32 	%r129, 0;
$L__BB0_7:
	.pragma "nounroll";
	ld.shared.u64 	%rd82, [%r126+-2048];
	add.s64 	%rd83, %rd82, %rd218;
	ld.shared.u64 	%rd84, [%r126+-1792];
	add.s64 	%rd85, %rd84, %rd83;
	ld.shared.u64 	%rd86, [%r126+-1536];
	add.s64 	%rd87, %rd86, %rd85;
	ld.shared.u64 	%rd88, [%r126+-1280];
	add.s64 	%rd89, %rd88, %rd87;
	ld.shared.u64 	%rd90, [%r126+-1024];
	add.s64 	%rd91, %rd90, %rd89;
	ld.shared.u64 	%rd92, [%r126+-768];
	add.s64 	%rd93, %rd92, %rd91;
	ld.shared.u64 	%rd94, [%r126+-512];
	add.s64 	%rd95, %rd94, %rd93;
	ld.shared.u64 	%rd96, [%r126+-256];
	add.s64 	%rd97, %rd96, %rd95;
	ld.shared.u64 	%rd98, [%r126];
	add.s64 	%rd99, %rd98, %rd97;
	ld.shared.u64 	%rd100, [%r126+256];
	add.s64 	%rd101, %rd100, %rd99;
	ld.shared.u64 	%rd102, [%r126+512];
	add.s64 	%rd103, %rd102, %rd101;
	ld.shared.u64 	%rd104, [%r126+768];
	add.s64 	%rd105, %rd104, %rd103;
	ld.shared.u64 	%rd106, [%r126+1024];
	add.s64 	%rd107, %rd106, %rd105;
	ld.shared.u64 	%rd108, [%r126+1280];
	add.s64 	%rd109, %rd108, %rd107;
	ld.shared.u64 	%rd110, [%r126+1536];
	add.s64 	%rd111, %rd110, %rd109;
	ld.shared.u64 	%rd112, [%r126+1792];
	add.s64 	%rd218, %rd112, %rd111;
	add.s32 	%r129, %r129, 512;
	add.s32 	%r127, %r127, 16;
	add.s32 	%r126, %r126, 4096;
	setp.ne.s32 	%p15, %r127, 0;
	@%p15 bra 	$L__BB0_7;
$L__BB0_8:
	setp.eq.s32 	%p16, %r12, 0;
	@%p16 bra 	$L__BB0_17;
	and.b32  	%r21, %r11, 7;
	setp.lt.u32 	%p17, %r12, 8;
	@%p17 bra 	$L__BB0_11;
	shl.b32 	%r98, %r129, 3;
	mov.u32 	%r99, sdata;
	add.s32 	%r100, %r99, %r98;
	ld.shared.u64 	%rd114, [%r100];
	add.s64 	%rd115, %rd114, %rd218;
	ld.shared.u64 	%rd116, [%r100+256];
	add.s64 	%rd117, %rd116, %rd115;
	ld.shared.u64 	%rd118, [%r100+512];
	add.s64 	%rd119, %rd118, %rd117;
	ld.shared.u64 	%rd120, [%r100+768];
	add.s64 	%rd121, %rd120, %rd119;
	ld.shared.u64 	%rd122, [%r100+1024];
	add.s64 	%rd123, %rd122, %rd121;
	ld.shared.u64 	%rd124, [%r100+1280];
	add.s64 	%rd125, %rd124, %rd123;
	ld.shared.u64 	%rd126, [%r100+1536];
	add.s64 	%rd127, %rd126, %rd125;
	ld.shared.u64 	%rd128, [%r100+1792];
	add.s64 	%rd218, %rd128, %rd127;
	add.s32 	%r129, %r129, 256;
$L__BB0_11:
	setp.eq.s32 	%p18, %r21, 0;
	@%p18 bra 	$L__BB0_17;
	and.b32  	%r24, %r11, 3;
	setp.lt.u32 	%p19, %r21, 4;
	@%p19 bra 	$L__BB0_14;
	shl.b32 	%r101, %r129, 3;
	mov.u32 	%r102, sdata;
	add.s32 	%r103, %r102, %r101;
	ld.shared.u64 	%rd130, [%r103];
	add.s64 	%rd131, %rd130, %rd218;
	ld.shared.u64 	%rd132, [%r103+256];
	add.s64 	%rd133, %rd132, %rd131;
	ld.shared.u64 	%rd134, [%r103+512];
	add.s64 	%rd135, %rd134, %rd133;
	ld.shared.u64 	%rd136, [%r103+768];
	add.s64 	%rd218, %rd136, %rd135;
	add.s32 	%r129, %r129, 128;
$L__BB0_14:
	setp.eq.s32 	%p20, %r24, 0;
	@%p20 bra 	$L__BB0_17;
	shl.b32 	%r104, %r129, 3;
	mov.u32 	%r105, sdata;
	add.s32 	%r133, %r105, %r104;
	neg.s32 	%r132, %r24;
$L__BB0_16:
	.pragma "nounroll";
	ld.shared.u64 	%rd137, [%r133];
	add.s64 	%rd218, %rd137, %rd218;
	add.s32 	%r133, %r133, 256;
	add.s32 	%r132, %r132, 1;
	setp.ne.s32 	%p21, %r132, 0;
	@%p21 bra 	$L__BB0_16;
$L__BB0_17:
	st.shared.u64 	[sdata], %rd218;
$L__BB0_18:
	setp.ne.s32 	%p22, %r10, 0;
	barrier.sync 	0;
	@%p22 bra 	$L__BB0_20;
	ld.shared.u64 	%rd138, [sdata];
	shl.b64 	%rd139, %rd4, 3;
	add.s64 	%rd140, %rd1, %rd139;
	st.global.u64 	[%rd140], %rd138;
$L__BB0_20:
	setp.ne.s64 	%p23, %rd2, 0;
	@%p23 bra 	$L__BB0_22;
	// begin inline asm
	trap;
	// end inline asm
$L__BB0_22:
	barrier.sync 	0;
	add.s32 	%r106, %r1, %r2;
	or.b32  	%r107, %r106, %r3;
	setp.ne.s32 	%p24, %r107, 0;
	@%p24 bra 	$L__BB0_25;
	add.s64 	%rd141, %rd2, 4;
	cvt.u32.u64 	%r110, %rd3;
	cvt.u32.u64 	%r111, %rd4;
	mul.lo.s32 	%r112, %r110, %r9;
	mov.u32 	%r113, %nctaid.z;
	mul.lo.s32 	%r114, %r112, %r113;
	add.s32 	%r115, %r111, %r7;
	neg.s32 	%r116, %r8;
	setp.eq.s32 	%p25, %r115, %r116;
	sub.s32 	%r117, -2147483647, %r114;
	selp.b32 	%r109, %r117, 1, %p25;
	// begin inline asm
	atom.add.release.gpu.u32 %r108,[%rd141],%r109;
	// end inline asm
$L__BB0_24:
	// begin inline asm
	ld.acquire.gpu.u32 %r118,[%rd141];
	// end inline asm
	xor.b32  	%r119, %r118, %r108;
	setp.gt.s32 	%p26, %r119, -1;
	@%p26 bra 	$L__BB0_24;
$L__BB0_25:
	cvt.u32.u64 	%r120, %rd3;
	barrier.sync 	0;
	neg.s64 	%rd144, %rd6;
	setp.ne.s64 	%p27, %rd5, %rd144;
	setp.lt.u32 	%p28, %r120, 2;
	or.pred  	%p29, %p27, %p28;
	@%p29 bra 	$L__BB0_40;
	ld.global.u64 	%rd229, [%rd1];
	add.s32 	%r34, %r120, -1;
	add.s32 	%r123, %r120, -2;
	and.b32  	%r35, %r34, 15;
	setp.lt.u32 	%p30, %r123, 15;
	mov.b32 	%r137, 1;
	@%p30 bra 	$L__BB0_30;
	and.b32  	%r125, %r34, -16;
	neg.s32 	%r135, %r125;
	add.s64 	%rd219, %rd1, 64;
	mov.b32 	%r134, 0;
$L__BB0_28:
	.pragma "nounroll";
	ld.global.u64 	%rd146, [%rd219+-56];
	add.s64 	%rd147, %rd229, %rd146;
	ld.global.u64 	%rd148, [%rd219+-48];
	add.s64 	%rd149, %rd147, %rd148;
	ld.global.u64 	%rd150, [%rd219+-40];
	add.s64 	%rd151, %rd149, %rd150;
	ld.global.u64 	%rd152, [%rd219+-32];
	add.s64 	%rd153, %rd151, %rd152;
	ld.global.u64 	%rd154, [%rd219+-24];
	add.s64 	%rd155, %rd153, %rd154;
	ld.global.u64 	%rd156, [%rd219+-16];
	add.s64 	%rd157, %rd155, %rd156;
	ld.global.u64 	%rd158, [%rd219+-8];
	add.s64 	%rd159, %rd157, %rd158;
	ld.global.u64 	%rd160, [%rd219];
	add.s64 	%rd161, %rd159, %rd160;
	ld.global.u64 	%rd162, [%rd219+8];
	add.s64 	%rd163, %rd161, %rd162;
	ld.global.u64 	%rd164, [%rd219+16];
	add.s64 	%rd165, %rd163, %rd164;
	ld.global.u64 	%rd166, [%rd219+24];
	add.s64 	%rd167, %rd165, %rd166;
	ld.global.u64 	%rd168, [%rd219+32];
	add.s64 	%rd169, %rd167, %rd168;
	ld.global.u64 	%rd170, [%rd219+40];
	add.s64 	%rd171, %rd169, %rd170;
	ld.global.u64 	%rd172, [%rd219+48];
	add.s64 	%rd173, %rd171, %rd172;
	ld.global.u64 	%rd174, [%rd219+56];
	add.s64 	%rd175, %rd173, %rd174;
	ld.global.u64 	%rd176, [%rd219+64];
	add.s64 	%rd229, %rd175, %rd176;
	add.s32 	%r135, %r135, 16;
	add.s32 	%r134, %r134, 16;
	add.s64 	%rd219, %rd219, 128;
	setp.ne.s32 	%p31, %r135, 0;
	@%p31 bra 	$L__BB0_28;
	add.s32 	%r137, %r134, 1;
$L__BB0_30:
	setp.eq.s32 	%p32, %r35, 0;
	@%p32 bra 	$L__BB0_39;
	and.b32  	%r43, %r34, 7;
	setp.lt.u32 	%p33, %r35, 8;
	@%p33 bra 	$L__BB0_33;
	mul.wide.u32 	%rd178, %r137, 8;
	add.s64 	%rd179, %rd1, %rd178;
	ld.global.u64 	%rd180, [%rd179];
	add.s64 	%rd181, %rd229, %rd180;
	ld.global.u64 	%rd182, [%rd179+8];
	add.s64 	%rd183, %rd181, %rd182;
	ld.global.u64 	%rd184, [%rd179+16];
	add.s64 	%rd185, %rd183, %rd184;
	ld.global.u64 	%rd186, [%rd179+24];
	add.s64 	%rd187, %rd185, %rd186;
	ld.global.u64 	%rd188, [%rd179+32];
	add.s64 	%rd189, %rd187, %rd188;
	ld.global.u64 	%rd190, [%rd179+40];
	add.s64 	%rd191, %rd189, %rd190;
	ld.global.u64 	%rd192, [%rd179+48];
	add.s64 	%rd193, %rd191, %rd192;
	ld.global.u64 	%rd194, [%rd179+56];
	add.s64 	%rd229, %rd193, %rd194;
	add.s32 	%r137, %r137, 8;
$L__BB0_33:
	setp.eq.s32 	%p34, %r43, 0;
	@%p34 bra 	$L__BB0_39;
	and.b32  	%r46, %r34, 3;
	setp.lt.u32 	%p35, %r43, 4;
	@%p35 bra 	$L__BB0_36;
	mul.wide.u32 	%rd196, %r137, 8;
	add.s64 	%rd197, %rd1, %rd196;
	ld.global.u64 	%rd198, [%rd197];
	add.s64 	%rd199, %rd229, %rd198;
	ld.global.u64 	%rd200, [%rd197+8];
	add.s64 	%rd201, %rd199, %rd200;
	ld.global.u64 	%rd202, [%rd197+16];
	add.s64 	%rd203, %rd201, %rd202;
	ld.global.u64 	%rd204, [%rd197+24];
	add.s64 	%rd229, %rd203, %rd204;
	add.s32 	%r137, %r137, 4;
$L__BB0_36:
	setp.eq.s32 	%p36, %r46, 0;
	@%p36 bra 	$L__BB0_39;
	mul.wide.u32 	%rd205, %r137, 8;
	add.s64 	%rd227, %rd1, %rd205;
	neg.s32 	%r139, %r46;
$L__BB0_38:
	.pragma "nounroll";
	ld.global.u64 	%rd206, [%rd227];
	add.s64 	%rd229, %rd229, %rd206;
	add.s64 	%rd227, %rd227, 8;
	add.s32 	%r139, %r139, 1;
	setp.ne.s32 	%p37, %r139, 0;
	@%p37 bra 	$L__BB0_38;
$L__BB0_39:
	st.global.u64 	[%rd1], %rd229;
$L__BB0_40:
	ret;

}


// ===== COMPILED SASS (sm_100) =====

	.target	sm_100

	.elftype	@"ET_EXEC"


//--------------------- .note.nv.tkinfo           --------------------------
	.section	.note.nv.tkinfo,"",@"SHT_NOTE"
	.sectionflags	@"SHF_NOTE_NV_TKINFO"
	.tkinfo
        /*0018*/ 	.word	0x00000002
        /*0030*/ 	.string	""
        /*0030*/ 	.string	"ptxas"
        /*0030*/ 	.string	"Cuda compilation tools, release 13.0, V13.0.88"
        /*0030*/ 	.string	"Build cuda_13.0.r13.0/compiler.36424714_0"
        /*0030*/ 	.string	"-arch sm_100 -m 64 "



//--------------------- .note.nv.cuinfo           --------------------------
	.section	.note.nv.cuinfo,"",@"SHT_NOTE"
	.sectionflags	@"SHF_NOTE_NV_CUINFO"
        /*0018*/ 	.short	0x0002
        /*001a*/ 	.short	0x0064
        /*001c*/ 	.short	0x0082
	.zero		2


//--------------------- .nv.info                  --------------------------
	.section	.nv.info,"",@"SHT_CUDA_INFO"
	.align	4


	//----- nvinfo : EIATTR_REGCOUNT
	.align		4
        /*0000*/ 	.byte	0x04, 0x2f
        /*0002*/ 	.short	(.L_11 - .L_10)
	.align		4
.L_10:
        /*0004*/ 	.word	index@(reduceSinglePassMultiBlockCG)
        /*0008*/ 	.word	0x0000001e


	//----- nvinfo : EIATTR_FRAME_SIZE
	.align		4
.L_11:
        /*000c*/ 	.byte	0x04, 0x11
        /*000e*/ 	.short	(.L_13 - .L_12)
	.align		4
.L_12:
        /*0010*/ 	.word	index@(reduceSinglePassMultiBlockCG)
        /*0014*/ 	.word	0x00000000


	//----- nvinfo : EIATTR_MIN_STACK_SIZE
	.align		4
.L_13:
        /*0018*/ 	.byte	0x04, 0x12
        /*001a*/ 	.short	(.L_15 - .L_14)
	.align		4
.L_14:
        /*001c*/ 	.word	index@(reduceSinglePassMultiBlockCG)
        /*0020*/ 	.word	0x00000000
.L_15:


//--------------------- .nv.compat                --------------------------
	.section	.nv.compat,"",@"SHT_CUDA_COMPAT_INFO"
	.align	4
        /*0000*/ 	.byte	0x02, 0x09, 0x00, 0x00, 0x02, 0x02, 0x01, 0x00, 0x02, 0x05, 0x05, 0x00, 0x03, 0x07, 0x01, 0x01
        /*0010*/ 	.byte	0x02, 0x03, 0x00, 0x00, 0x02, 0x06, 0x01, 0x00, 0x04, 0x0b, 0x08, 0x00, 0x09, 0x00, 0x00, 0x00
        /*0020*/ 	.byte	0x00, 0x00, 0x00, 0x00


//--------------------- .nv.info.reduceSinglePassMultiBlockCG --------------------------
	.section	.nv.info.reduceSinglePassMultiBlockCG,"",@"SHT_CUDA_INFO"
	.sectionflags	@""
	.align	4


	//----- nvinfo : EIATTR_CUDA_API_VERSION
	.align		4
        /*0000*/ 	.byte	0x04, 0x37
        /*0002*/ 	.short	(.L_17 - .L_16)
.L_16:
        /*0004*/ 	.word	0x00000082


	//----- nvinfo : EIATTR_KPARAM_INFO
	.align		4
.L_17:
        /*0008*/ 	.byte	0x04, 0x17
        /*000a*/ 	.short	(.L_19 - .L_18)
.L_18:
        /*000c*/ 	.word	0x00000000
        /*0010*/ 	.short	0x0002
        /*0012*/ 	.short	0x0010
        /*0014*/ 	.byte	0x00, 0xf0, 0x21, 0x00


	//----- nvinfo : EIATTR_KPARAM_INFO
	.align		4
.L_19:
        /*0018*/ 	.byte	0x04, 0x17
        /*001a*/ 	.short	(.L_21 - .L_20)
.L_20:
        /*001c*/ 	.word	0x00000000
        /*0020*/ 	.short	0x0001
        /*0022*/ 	.short	0x0008
        /*0024*/ 	.byte	0x00, 0xf5, 0x21, 0x00


	//----- nvinfo : EIATTR_KPARAM_INFO
	.align		4
.L_21:
        /*0028*/ 	.byte	0x04, 0x17
        /*002a*/ 	.short	(.L_23 - .L_22)
.L_22:
        /*002c*/ 	.word	0x00000000
        /*0030*/ 	.short	0x0000
        /*0032*/ 	.short	0x0000
        /*0034*/ 	.byte	0x00, 0xf5, 0x21, 0x00


	//----- nvinfo : EIATTR_SPARSE_MMA_MASK
	.align		4
.L_23:
        /*0038*/ 	.byte	0x03, 0x50
        /*003a*/ 	.short	0x0000


	//----- nvinfo : EIATTR_MAXREG_COUNT
	.align		4
        /*003c*/ 	.byte	0x03, 0x1b
        /*003e*/ 	.short	0x00ff


	//----- nvinfo : EIATTR_NUM_BARRIERS
	.align		4
        /*0040*/ 	.byte	0x02, 0x4c
        /*0042*/ 	.byte	0x01
	.zero		1


	//----- nvinfo : EIATTR_MERCURY_ISA_VERSION
	.align		4
        /*0044*/ 	.byte	0x03, 0x5f
        /*0046*/ 	.short	0x0101


	//----- nvinfo : EIATTR_INT_WARP_WIDE_INSTR_OFFSETS
	.align		4
        /*0048*/ 	.byte	0x04, 0x31
        /*004a*/ 	.short	(.L_25 - .L_24)


	//   ....[0]....
.L_24:
        /*004c*/ 	.word	0x00000e70


	//   ....[1]....
        /*0050*/ 	.word	0x00000fc0


	//----- nvinfo : EIATTR_COOP_GROUP_MASK_REGIDS
	.align		4
.L_25:
        /*0054*/ 	.byte	0x04, 0x29
        /*0056*/ 	.short	(.L_27 - .L_26)


	//   ....[0]....
.L_26:
        /*0058*/ 	.word	0xffffffff


	//   ....[1]....
        /*005c*/ 	.word	0xffffffff


	//   ....[2]....
        /*0060*/ 	.word	0xffffffff


	//   ....[3]....
        /*0064*/ 	.word	0xffffffff


	//   ....[4]....
        /*0068*/ 	.word	0xffffffff


	//   ....[5]....
        /*006c*/ 	.word	0xffffffff


	//   ....[6]....
        /*0070*/ 	.word	0xffffffff


	//   ....[7]....
        /*0074*/ 	.word	0xffffffff


	//   ....[8]....
        /*0078*/ 	.word	0xffffffff


	//   ....[9]....
        /*007c*/ 	.word	0xffffffff


	//   ....[10]....
        /*0080*/ 	.word	0xffffffff


	//   ....[11]....
        /*0084*/ 	.word	0xffffffff


	//   ....[12]....
        /*0088*/ 	.word	0xffffffff


	//   ....[13]....
        /*008c*/ 	.word	0xffffffff


	//   ....[14]....
        /*0090*/ 	.word	0xffffffff


	//----- nvinfo : EIATTR_COOP_GROUP_INSTR_OFFSETS
	.align		4
.L_27:
        /*0094*/ 	.byte	0x04, 0x28
        /*0096*/ 	.short	(.L_29 - .L_28)


	//   ....[0]....
.L_28:
        /*0098*/ 	.word	0x000004f0


	//   ....[1]....
        /*009c*/ 	.word	0x00000520


	//   ....[2]....
        /*00a0*/ 	.word	0x00000530


	//   ....[3]....
        /*00a4*/ 	.word	0x00000560


	//   ....[4]....
        /*00a8*/ 	.word	0x00000570


	//   ....[5]....
        /*00ac*/ 	.word	0x000005a0


	//   ....[6]....
        /*00b0*/ 	.word	0x000005b0


	//   ....[7]....
        /*00b4*/ 	.word	0x000005e0


	//   ....[8]....
        /*00b8*/ 	.word	0x000005f0


	//   ....[9]....
        /*00bc*/ 	.word	0x00000620


	//   ....[10]....
        /*00c0*/ 	.word	0x00000630


	//   ....[11]....
        /*00c4*/ 	.word	0x00000680


	//   ....[12]....
        /*00c8*/ 	.word	0x00000d10


	//   ....[13]....
        /*00cc*/ 	.word	0x00000dc0


	//   ....[14]....
        /*00d0*/ 	.word	0x00001050


	//----- nvinfo : EIATTR_VRC_CTA_INIT_COUNT
	.align		4
.L_29:
        /*00d4*/ 	.byte	0x02, 0x4a
	.zero		1
	.zero		1


	//----- nvinfo : EIATTR_EXIT_INSTR_OFFSETS
	.align		4
        /*00d8*/ 	.byte	0x04, 0x1c
        /*00da*/ 	.short	(.L_31 - .L_30)


	//   ....[0]....
.L_30:
        /*00dc*/ 	.word	0x00001060


	//   ....[1]....
        /*00e0*/ 	.word	0x00001790


	//----- nvinfo : EIATTR_CRS_STACK_SIZE
	.align		4
.L_31:
        /*00e4*/ 	.byte	0x04, 0x1e
        /*00e6*/ 	.short	(.L_33 - .L_32)
.L_32:
        /*00e8*/ 	.word	0x00000000


	//----- nvinfo : EIATTR_CBANK_PARAM_SIZE
	.align		4
.L_33:
        /*00ec*/ 	.byte	0x03, 0x19
        /*00ee*/ 	.short	0x0018


	//----- nvinfo : EIATTR_PARAM_CBANK
	.align		4
        /*00f0*/ 	.byte	0x04, 0x0a
        /*00f2*/ 	.short	(.L_35 - .L_34)
	.align		4
.L_34:
        /*00f4*/ 	.word	index@(.nv.constant0.reduceSinglePassMultiBlockCG)
        /*00f8*/ 	.short	0x0380
        /*00fa*/ 	.short	0x0018


	//----- nvinfo : EIATTR_SW_WAR
	.align		4
.L_35:
        /*00fc*/ 	.byte	0x04, 0x36
        /*00fe*/ 	.short	(.L_37 - .L_36)
.L_36:
        /*0100*/ 	.word	0x00000008
.L_37:


//--------------------- .nv.callgraph             --------------------------
	.section	.nv.callgraph,"",@"SHT_CUDA_CALLGRAPH"
	.align	4
	.sectionentsize	8
	.align		4
        /*0000*/ 	.word	0x00000000
	.align		4
        /*0004*/ 	.word	0xffffffff
	.align		4
        /*0008*/ 	.word	0x00000000
	.align		4
        /*000c*/ 	.word	0xfffffffe
	.align		4
        /*0010*/ 	.word	0x00000000
	.align		4
        /*0014*/ 	.word	0xfffffffd
	.align		4
        /*0018*/ 	.word	0x00000000
	.align		4
        /*001c*/ 	.word	0xfffffffc


//--------------------- .nv.constant4             --------------------------
	.section	.nv.constant4,"a",@progbits
	.align	8
	.align		8
.nv.constant4:
        /*0000*/ 	.dword	_ZN34_INTERNAL_ea8770a2_4_k_cu_ceb39c6d4cuda3std3__436_GLOBAL__N__ea8770a2_4_k_cu_ceb39c6d6ignoreE
	.align		8
        /*0008*/ 	.dword	_ZN34_INTERNAL_ea8770a2_4_k_cu_ceb39c6d4cuda3std3__45__cpo5beginE
	.align		8
        /*0010*/ 	.dword	_ZN34_INTERNAL_ea8770a2_4_k_cu_ceb39c6d4cuda3std3__45__cpo3endE
	.align		8
        /*0018*/ 	.dword	_ZN34_INTERNAL_ea8770a2_4_k_cu_ceb39c6d4cuda3std3__45__cpo6cbeginE
	.align		8
        /*0020*/ 	.dword	_ZN34_INTERNAL_ea8770a2_4_k_cu_ceb39c6d4cuda3std3__45__cpo4cendE
	.align		8
        /*0028*/ 	.dword	_ZN34_INTERNAL_ea8770a2_4_k_cu_ceb39c6d4cuda3std3__419piecewise_constructE
	.align		8
        /*0030*/ 	.dword	_ZN34_INTERNAL_ea8770a2_4_k_cu_ceb39c6d4cuda3std3__48in_placeE
	.align		8
        /*0038*/ 	.dword	_ZN34_INTERNAL_ea8770a2_4_k_cu_ceb39c6d4cuda3std6ranges3__45__cpo4swapE
	.align		8
        /*0040*/ 	.dword	_ZN34_INTERNAL_ea8770a2_4_k_cu_ceb39c6d4cuda3std6ranges3__45__cpo9iter_moveE
	.align		8
        /*0048*/ 	.dword	_ZN34_INTERNAL_ea8770a2_4_k_cu_ceb39c6d4cuda3std6ranges3__45__cpo7advanceE


//--------------------- .text.reduceSinglePassMultiBlockCG --------------------------
	.section	.text.reduceSinglePassMultiBlockCG,"ax",@progbits
	.align	128
        .global         reduceSinglePassMultiBlockCG
        .type           reduceSinglePassMultiBlockCG,@function
        .size           reduceSinglePassMultiBlockCG,(.L_x_22 - reduceSinglePassMultiBlockCG)
        .other          reduceSinglePassMultiBlockCG,@"STO_CUDA_ENTRY STV_DEFAULT"
reduceSinglePassMultiBlockCG:
.text.reduceSinglePassMultiBlockCG:
[----:B------:R-:W-:Y:S01]  /*0000*/  LDC R1, c[0x0][0x37c] ;  /* 0x0000df00ff017b82 */ /* 0x000fe20000000800 */
[----:B------:R-:W0:Y:S07]  /*0010*/  S2R R0, SR_TID.Y ;  /* 0x0000000000007919 */ /* 0x000e2e0000002200 */
[----:B------:R-:W1:Y:S01]  /*0020*/  S2UR UR16, SR_CTAID.Z ;  /* 0x00000000001079c3 */ /* 0x000e620000002700 */
[----:B------:R-:W2:Y:S01]  /*0030*/  LDCU UR14, c[0x0][0x360] ;  /* 0x00006c00ff0e77ac */ /* 0x000ea20008000800 */
[----:B------:R-:W-:Y:S01]  /*0040*/  IMAD.MOV.U32 R9, RZ, RZ, RZ ;  /* 0x000000ffff097224 */ /* 0x000fe200078e00ff */
[----:B------:R-:W0:Y:S01]  /*0050*/  S2R R3, SR_TID.Z ;  /* 0x0000000000037919 */ /* 0x000e220000002300 */
[----:B------:R-:W-:Y:S01]  /*0060*/  BSSY.RECONVERGENT B0, `(.L_x_0) ;  /* 0x0000048000007945 */ /* 0x000fe20003800200 */
[----:B------:R-:W2:Y:S01]  /*0070*/  LDCU UR9, c[0x0][0x364] ;  /* 0x00006c80ff0977ac */ /* 0x000ea20008000800 */
[----:B------:R-:W3:Y:S02]  /*0080*/  S2R R8, SR_CTAID.X ;  /* 0x0000000000087919 */ /* 0x000ee40000002500 */
[----:B------:R-:W4:Y:S01]  /*0090*/  S2UR UR15, SR_CTAID.Y ;  /* 0x00000000000f79c3 */ /* 0x000f220000002600 */
[----:B------:R-:W5:Y:S01]  /*00a0*/  LDCU.64 UR18, c[0x0][0x390] ;  /* 0x00007200ff1277ac */ /* 0x000f620008000a00 */
[----:B------:R-:W5:Y:S01]  /*00b0*/  S2R R5, SR_TID.X ;  /* 0x0000000000057919 */ /* 0x000f620000002100 */
[----:B------:R-:W-:Y:S01]  /*00c0*/  UMOV UR4, 0x400 ;  /* 0x0000040000047882 */ /* 0x000fe20000000000 */
[----:B------:R-:W0:Y:S04]  /*00d0*/  LDCU.64 UR10, c[0x0][0x358] ;  /* 0x00006b00ff0a77ac */ /* 0x000e280008000a00 */
[----:B------:R-:W3:Y:S01]  /*00e0*/  LDC R2, c[0x0][0x370] ;  /* 0x0000dc00ff027b82 */ /* 0x000ee20000000800 */
[----:B------:R-:W1:Y:S01]  /*00f0*/  LDCU UR17, c[0x0][0x374] ;  /* 0x00006e80ff1177ac */ /* 0x000e620008000800 */
[----:B------:R-:W4:Y:S06]  /*0100*/  LDCU UR7, c[0x0][0x368] ;  /* 0x00006d00ff0777ac */ /* 0x000f2c0008000800 */
[----:B------:R-:W3:Y:S01]  /*0110*/  S2UR UR5, SR_CgaCtaId ;  /* 0x00000000000579c3 */ /* 0x000ee20000008800 */
[----:B--2---:R-:W-:Y:S01]  /*0120*/  UIMAD UR6, UR14, UR9, URZ ;  /* 0x000000090e0672a4 */ /* 0x004fe2000f8e02ff */
[----:B------:R-:W-:-:S05]  /*0130*/  CS2R.32 R21, SR_CgaSize ;  /* 0x0000000000157805 */ /* 0x000fca0000008a00 */
[----:B------:R-:W-:-:S05]  /*0140*/  IMAD R21, R21, -0xa0, RZ ;  /* 0xffffff6015157824 */ /* 0x000fca00078e02ff */
[----:B------:R-:W-:-:S14]  /*0150*/  R2UR UR12, R21 ;  /* 0x00000000150c72ca */ /* 0x000fdc00000e0000 */
[----:B------:R-:W2:Y:S01]  /*0160*/  LDCU UR12, c[0x0][UR12+0x258] ;  /* 0x00004b000c0c77ac */ /* 0x000ea20008000800 */
[----:B------:R-:W-:-:S05]  /*0170*/  CS2R.32 R21, SR_CgaSize ;  /* 0x0000000000157805 */ /* 0x000fca0000008a00 */
[----:B------:R-:W-:-:S05]  /*0180*/  IMAD R21, R21, -0xa0, RZ ;  /* 0xffffff6015157824 */ /* 0x000fca00078e02ff */
[----:B------:R-:W-:-:S14]  /*0190*/  R2UR UR13, R21 ;  /* 0x00000000150d72ca */ /* 0x000fdc00000e0000 */
[----:B------:R-:W2:Y:S01]  /*01a0*/  LDCU UR13, c[0x0][UR13+0x254] ;  /* 0x00004a800d0d77ac */ /* 0x000ea20008000800 */
[----:B0-----:R-:W-:Y:S01]  /*01b0*/  IMAD R12, R3, UR9, R0 ;  /* 0x00000009030c7c24 */ /* 0x001fe2000f8e0200 */
[----:B-1----:R-:W-:-:S03]  /*01c0*/  UIMAD UR8, UR16, UR17, URZ ;  /* 0x00000011100872a4 */ /* 0x002fc6000f8e02ff */
[----:B------:R-:W-:Y:S01]  /*01d0*/  IMAD R12, R12, UR14, RZ ;  /* 0x0000000e0c0c7c24 */ /* 0x000fe2000f8e02ff */
[----:B----4-:R-:W-:Y:S02]  /*01e0*/  UIADD3 UR8, UP0, UPT, UR8, UR15, URZ ;  /* 0x0000000f08087290 */ /* 0x010fe4000ff1e0ff */
[----:B------:R-:W-:Y:S01]  /*01f0*/  UIMAD UR6, UR6, UR7, URZ ;  /* 0x00000007060672a4 */ /* 0x000fe2000f8e02ff */
[----:B-----5:R-:W-:Y:S01]  /*0200*/  IMAD.IADD R4, R12, 0x1, R5 ;  /* 0x000000010c047824 */ /* 0x020fe200078e0205 */
[----:B------:R-:W-:Y:S02]  /*0210*/  UIADD3.X UR9, UPT, UPT, URZ, URZ, URZ, UP0, !UPT ;  /* 0x000000ffff097290 */ /* 0x000fe400087fe4ff */
[----:B---3--:R-:W-:Y:S01]  /*0220*/  IMAD.WIDE.U32 R10, R2, UR8, R8 ;  /* 0x00000008020a7c25 */ /* 0x008fe2000f8e0008 */
[----:B------:R-:W-:-:S03]  /*0230*/  ULEA UR5, UR5, UR4, 0x18 ;  /* 0x0000000405057291 */ /* 0x000fc6000f8ec0ff */
[----:B------:R-:W-:-:S04]  /*0240*/  IMAD R7, R2, UR9, RZ ;  /* 0x0000000902077c24 */ /* 0x000fc8000f8e02ff */
[----:B------:R-:W-:Y:S01]  /*0250*/  IMAD.IADD R6, R11, 0x1, R7 ;  /* 0x000000010b067824 */ /* 0x000fe200078e0207 */
[----:B------:R-:W-:Y:S01]  /*0260*/  LEA R13, R4, UR5, 0x3 ;  /* 0x00000005040d7c11 */ /* 0x000fe2000f8e18ff */
[----:B------:R-:W-:Y:S01]  /*0270*/  IMAD.WIDE.U32 R10, R10, UR6, RZ ;  /* 0x000000060a0a7c25 */ /* 0x000fe2000f8e00ff */
[----:B------:R-:W0:Y:S03]  /*0280*/  LDCU.64 UR8, c[0x0][0x380] ;  /* 0x00007000ff0877ac */ /* 0x000e260008000a00 */
[----:B------:R-:W-:Y:S01]  /*0290*/  IMAD R7, R6, UR6, RZ ;  /* 0x0000000606077c24 */ /* 0x000fe2000f8e02ff */
[----:B------:R-:W-:Y:S01]  /*02a0*/  IADD3 R20, P1, PT, R4, R10, RZ ;  /* 0x0000000a04147210 */ /* 0x000fe20007f3e0ff */
[----:B------:R1:W-:Y:S02]  /*02b0*/  STS.64 [R13], RZ ;  /* 0x000000ff0d007388 */ /* 0x0003e40000000a00 */
[----:B------:R-:W-:Y:S01]  /*02c0*/  IMAD.IADD R6, R11, 0x1, R7 ;  /* 0x000000010b067824 */ /* 0x000fe200078e0207 */
[----:B------:R-:W-:-:S03]  /*02d0*/  ISETP.GE.U32.AND P0, PT, R20, UR18, PT ;  /* 0x0000001214007c0c */ /* 0x000fc6000bf06070 */
[----:B------:R-:W-:-:S05]  /*02e0*/  IMAD.X R21, RZ, RZ, R6, P1 ;  /* 0x000000ffff157224 */ /* 0x000fca00008e0606 */
[----:B------:R-:W-:-:S13]  /*02f0*/  ISETP.GE.AND.EX P0, PT, R21, UR19, PT, P0 ;  /* 0x0000001315007c0c */ /* 0x000fda000bf06300 */
[----:B012---:R-:W-:Y:S05]  /*0300*/  @P0 BRA `(.L_x_1) ;  /* 0x0000000000740947 */ /* 0x007fea0003800000 */
[----:B------:R-:W-:Y:S01]  /*0310*/  BSSY.RECONVERGENT B1, `(.L_x_2) ;  /* 0x0000019000017945 */ /* 0x000fe20003800200 */
[----:B------:R-:W-:-:S07]  /*0320*/  CS2R R18, SRZ ;  /* 0x0000000000127805 */ /* 0x000fce000001ff00 */
.L_x_3:
[----:B------:R-:W-:-:S04]  /*0330*/  LEA R16, P0, R20, UR8, 0x2 ;  /* 0x0000000814107c11 */ /* 0x000fc8000f8010ff */
[----:B------:R-:W-:-:S05]  /*0340*/  LEA.HI.X R17, R20, UR9, R21, 0x2, P0 ;  /* 0x0000000914117c11 */ /* 0x000fca00080f1415 */
[----:B------:R0:W2:Y:S01]  /*0350*/  LDG.E R7, desc[UR10][R16.64] ;  /* 0x0000000a10077981 */ /* 0x0000a2000c1e1900 */
[----:B------:R-:W1:Y:S01]  /*0360*/  LDCU UR4, c[0x0][0x378] ;  /* 0x00006f00ff0477ac */ /* 0x000e620008000800 */
[----:B------:R-:W3:Y:S01]  /*0370*/  LDCU UR6, c[0x0][0x364] ;  /* 0x00006c80ff0677ac */ /* 0x000ee20008000800 */
[----:B------:R-:W4:Y:S01]  /*0380*/  LDCU UR7, c[0x0][0x368] ;  /* 0x00006d00ff0777ac */ /* 0x000f220008000800 */
[----:B0-----:R-:W-:Y:S02]  /*0390*/  IMAD.MOV.U32 R16, RZ, RZ, R20 ;  /* 0x000000ffff107224 */ /* 0x001fe400078e0014 */
[----:B------:R-:W-:Y:S01]  /*03a0*/  IMAD.MOV.U32 R17, RZ, RZ, R21 ;  /* 0x000000ffff117224 */ /* 0x000fe200078e0015 */
[----:B-1----:R-:W-:Y:S02]  /*03b0*/  UIMAD UR4, UR17, UR4, URZ ;  /* 0x00000004110472a4 */ /* 0x002fe4000f8e02ff */
[----:B---3--:R-:W-:-:S04]  /*03c0*/  UIMAD UR6, UR14, UR6, URZ ;  /* 0x000000060e0672a4 */ /* 0x008fc8000f8e02ff */
[----:B------:R-:W-:Y:S01]  /*03d0*/  IMAD.WIDE.U32 R14, R2, UR4, RZ ;  /* 0x00000004020e7c25 */ /* 0x000fe2000f8e00ff */
[----:B------:R-:W-:Y:S01]  /*03e0*/  UMOV UR4, URZ ;  /* 0x000000ff00047c82 */ /* 0x000fe20008000000 */
[----:B----4-:R-:W-:Y:S02]  /*03f0*/  UIMAD UR6, UR6, UR7, URZ ;  /* 0x00000007060672a4 */ /* 0x010fe4000f8e02ff */
[----:B------:R-:W-:-:S04]  /*0400*/  VIADD R15, R15, UR4 ;  /* 0x000000040f0f7c36 */ /* 0x000fc80008000000 */
[----:B------:R-:W-:-:S04]  /*0410*/  IMAD.WIDE.U32 R16, R14, UR6, R16 ;  /* 0x000000060e107c25 */ /* 0x000fc8000f8e0010 */
[----:B------:R-:W-:Y:S01]  /*0420*/  IMAD R15, R15, UR6, RZ ;  /* 0x000000060f0f7c24 */ /* 0x000fe2000f8e02ff */
[----:B------:R-:W-:Y:S01]  /*0430*/  ISETP.GE.U32.AND P0, PT, R16, UR18, PT ;  /* 0x0000001210007c0c */ /* 0x000fe2000bf06070 */
[----:B------:R-:W-:Y:S02]  /*0440*/  IMAD.MOV.U32 R20, RZ, RZ, R16 ;  /* 0x000000ffff147224 */ /* 0x000fe400078e0010 */
[----:B------:R-:W-:-:S05]  /*0450*/  IMAD.IADD R21, R17, 0x1, R15 ;  /* 0x0000000111157824 */ /* 0x000fca00078e020f */
[----:B------:R-:W-:Y:S02]  /*0460*/  ISETP.GE.AND.EX P0, PT, R21, UR19, PT, P0 ;  /* 0x0000001315007c0c */ /* 0x000fe4000bf06300 */
[----:B--2---:R-:W-:-:S04]  /*0470*/  IADD3 R18, P1, PT, R7, R18, RZ ;  /* 0x0000001207127210 */ /* 0x004fc80007f3e0ff */
[----:B------:R-:W-:-:S07]  /*0480*/  LEA.HI.X.SX32 R19, R7, R19, 0x1, P1 ;  /* 0x0000001307137211 */ /* 0x000fce00008f0eff */
[----:B------:R-:W-:Y:S05]  /*0490*/  @!P0 BRA `(.L_x_3) ;  /* 0xfffffffc00a48947 */ /* 0x000fea000383ffff */
[----:B------:R-:W-:Y:S05]  /*04a0*/  BSYNC.RECONVERGENT B1 ;  /* 0x0000000000017941 */ /* 0x000fea0003800200 */
.L_x_2:
[----:B------:R-:W-:Y:S02]  /*04b0*/  IMAD.MOV.U32 R14, RZ, RZ, R18 ;  /* 0x000000ffff0e7224 */ /* 0x000fe400078e0012 */
[----:B------:R-:W-:-:S05]  /*04c0*/  IMAD.MOV.U32 R15, RZ, RZ, R19 ;  /* 0x000000ffff0f7224 */ /* 0x000fca00078e0013 */
[----:B------:R0:W-:Y:S02]  /*04d0*/  STS.64 [R13], R14 ;  /* 0x0000000e0d007388 */ /* 0x0001e40000000a00 */
.L_x_1:
[----:B------:R-:W-:Y:S05]  /*04e0*/  BSYNC.RECONVERGENT B0 ;  /* 0x0000000000007941 */ /* 0x000fea0003800200 */
.L_x_0:
[----:B------:R-:W-:Y:S06]  /*04f0*/  BAR.SYNC.DEFER_BLOCKING 0x0 ;  /* 0x0000000000007b1d */ /* 0x000fec0000010000 */
[----:B------:R-:W-:Y:S01]  /*0500*/  BSSY.RECONVERGENT B0, `(.L_x_4) ;  /* 0x0000080000007945 */ /* 0x000fe20003800200 */
[----:B0-----:R-:W0:Y:S04]  /*0510*/  LDS.64 R14, [R13] ;  /* 0x000000000d0e7984 */ /* 0x001e280000000a00 */
[----:B0-----:R-:W0:Y:S04]  /*0520*/  SHFL.BFLY PT, R17, R14, 0x10, 0x1f ;  /* 0x0e001f000e117f89 */ /* 0x001e2800000e0000 */
[----:B------:R-:W1:Y:S01]  /*0530*/  SHFL.BFLY PT, R7, R15, 0x10, 0x1f ;  /* 0x0e001f000f077f89 */ /* 0x000e6200000e0000 */
[----:B0-----:R-:W-:-:S05]  /*0540*/  IADD3 R23, P0, PT, R14, R17, RZ ;  /* 0x000000110e177210 */ /* 0x001fca0007f1e0ff */
[----:B-1----:R-:W-:Y:S01]  /*0550*/  IMAD.X R22, R15, 0x1, R7, P0 ;  /* 0x000000010f167824 */ /* 0x002fe200000e0607 */
[----:B------:R-:W0:Y:S04]  /*0560*/  SHFL.BFLY PT, R16, R23, 0x8, 0x1f ;  /* 0x0d001f0017107f89 */ /* 0x000e2800000e0000 */
        /* <DEDUP_REMOVED lines=15> */
[----:B------:R-:W-:-:S04]  /*0660*/  LOP3.LUT P0, R7, R12, RZ, R5, 0xfa, !PT ;  /* 0x000000ff0c077212 */ /* 0x000fc8000780fa05 */
[----:B------:R0:W-:Y:S01]  /*0670*/  STS.64 [R13], R14 ;  /* 0x0000000e0d007388 */ /* 0x0001e20000000a00 */
[----:B------:R-:W-:Y:S08]  /*0680*/  BAR.SYNC.DEFER_BLOCKING 0x0 ;  /* 0x0000000000007b1d */ /* 0x000ff00000010000 */
[----:B------:R-:W-:Y:S05]  /*0690*/  @P0 BRA `(.L_x_5) ;  /* 0x0000000400980947 */ /* 0x000fea0003800000 */
[----:B------:R-:W-:Y:S01]  /*06a0*/  UISETP.GE.U32.AND UP1, UPT, UR14, 0x1e1, UPT ;  /* 0x000001e10e00788c */ /* 0x000fe2000bf26070 */
[----:B------:R-:W-:Y:S01]  /*06b0*/  IMAD.MOV.U32 R25, RZ, RZ, RZ ;  /* 0x000000ffff197224 */ /* 0x000fe200078e00ff */
[----:B------:R-:W-:Y:S01]  /*06c0*/  UIADD3 UR4, UPT, UPT, UR14, -0x1, URZ ;  /* 0xffffffff0e047890 */ /* 0x000fe2000fffe0ff */
[----:B------:R-:W-:-:S03]  /*06d0*/  IMAD.MOV.U32 R27, RZ, RZ, RZ ;  /* 0x000000ffff1b7224 */ /* 0x000fc600078e00ff */
[----:B------:R-:W-:-:S03]  /*06e0*/  ULEA.HI UR6, UR4, 0x1, URZ, 0x1b ;  /* 0x0000000104067891 */ /* 0x000fc6000f8fd8ff */
[----:B------:R-:W-:Y:S01]  /*06f0*/  UMOV UR4, URZ ;  /* 0x000000ff00047c82 */ /* 0x000fe20008000000 */
[----:B------:R-:W-:-:S04]  /*0700*/  ULOP3.LUT UR8, UR6, 0xf, URZ, 0xc0, !UPT ;  /* 0x0000000f06087892 */ /* 0x000fc8000f8ec0ff */
[----:B------:R-:W-:Y:S01]  /*0710*/  UISETP.NE.AND UP0, UPT, UR8, URZ, UPT ;  /* 0x000000ff0800728c */ /* 0x000fe2000bf05270 */
[----:B------:R-:W-:Y:S10]  /*0720*/  BRA.U !UP1, `(.L_x_6) ;  /* 0x0000000109ac7547 */ /* 0x000ff4000b800000 */
[----:B------:R-:W-:Y:S01]  /*0730*/  ULOP3.LUT UR4, UR6, 0xffffff0, URZ, 0xc0, !UPT ;  /* 0x0ffffff006047892 */ /* 0x000fe2000f8ec0ff */
[----:B------:R-:W-:Y:S01]  /*0740*/  IMAD.MOV.U32 R25, RZ, RZ, RZ ;  /* 0x000000ffff197224 */ /* 0x000fe200078e00ff */
[----:B------:R-:W-:Y:S01]  /*0750*/  UIADD3 UR9, UPT, UPT, UR5, 0x800, URZ ;  /* 0x0000080005097890 */ /* 0x000fe2000fffe0ff */
[----:B------:R-:W-:Y:S01]  /*0760*/  IMAD.MOV.U32 R27, RZ, RZ, RZ ;  /* 0x000000ffff1b7224 */ /* 0x000fe200078e00ff */
[----:B------:R-:W-:-:S03]  /*0770*/  UIADD3 UR7, UPT, UPT, -UR4, URZ, URZ ;  /* 0x000000ff04077290 */ /* 0x000fc6000fffe1ff */
[----:B------:R-:W-:-:S09]  /*0780*/  UMOV UR4, URZ ;  /* 0x000000ff00047c82 */ /* 0x000fd20008000000 */
.L_x_7:
[----:B------:R-:W-:Y:S01]  /*0790*/  LDS.64 R18, [UR9+-0x800] ;  /* 0xfff80009ff127984 */ /* 0x000fe20008000a00 */
[----:B------:R-:W-:Y:S02]  /*07a0*/  UIADD3 UR7, UPT, UPT, UR7, 0x10, URZ ;  /* 0x0000001007077890 */ /* 0x000fe4000fffe0ff */
[----:B------:R-:W-:Y:S01]  /*07b0*/  UIADD3 UR4, UPT, UPT, UR4, 0x200, URZ ;  /* 0x0000020004047890 */ /* 0x000fe2000fffe0ff */
[----:B0-----:R-:W0:Y:S01]  /*07c0*/  LDS.64 R12, [UR9+-0x700] ;  /* 0xfff90009ff0c7984 */ /* 0x001e220008000a00 */
[----:B------:R-:W-:-:S03]  /*07d0*/  UISETP.NE.AND UP1, UPT, UR7, URZ, UPT ;  /* 0x000000ff0700728c */ /* 0x000fc6000bf25270 */
[----:B------:R-:W-:Y:S04]  /*07e0*/  LDS.64 R14, [UR9+-0x600] ;  /* 0xfffa0009ff0e7984 */ /* 0x000fe80008000a00 */
[----:B------:R-:W1:Y:S04]  /*07f0*/  LDS.64 R16, [UR9+-0x500] ;  /* 0xfffb0009ff107984 */ /* 0x000e680008000a00 */
[----:B------:R-:W-:Y:S04]  /*0800*/  LDS.64 R22, [UR9+-0x400] ;  /* 0xfffc0009ff167984 */ /* 0x000fe80008000a00 */
[----:B------:R-:W2:Y:S01]  /*0810*/  LDS.64 R20, [UR9+-0x300] ;  /* 0xfffd0009ff147984 */ /* 0x000ea20008000a00 */
[----:B0-----:R-:W-:-:S04]  /*0820*/  IADD3 R25, P0, P1, R12, R18, R25 ;  /* 0x000000120c197210 */ /* 0x001fc8000791e019 */
[----:B------:R-:W-:Y:S02]  /*0830*/  IADD3.X R27, PT, PT, R13, R19, R27, P0, P1 ;  /* 0x000000130d1b7210 */ /* 0x000fe400007e241b */
[----:B------:R-:W-:Y:S01]  /*0840*/  LDS.64 R18, [UR9+-0x200] ;  /* 0xfffe0009ff127984 */ /* 0x000fe20008000a00 */
[----:B-1----:R-:W-:-:S03]  /*0850*/  IADD3 R25, P0, P1, R16, R14, R25 ;  /* 0x0000000e10197210 */ /* 0x002fc6000791e019 */
[----:B------:R-:W0:Y:S01]  /*0860*/  LDS.64 R12, [UR9+-0x100] ;  /* 0xffff0009ff0c7984 */ /* 0x000e220008000a00 */
[----:B------:R-:W-:-:S03]  /*0870*/  IADD3.X R27, PT, PT, R17, R15, R27, P0, P1 ;  /* 0x0000000f111b7210 */ /* 0x000fc600007e241b */
[----:B------:R-:W-:Y:S01]  /*0880*/  LDS.64 R16, [UR9] ;  /* 0x00000009ff107984 */ /* 0x000fe20008000a00 */
[----:B--2---:R-:W-:-:S03]  /*0890*/  IADD3 R25, P0, P1, R20, R22, R25 ;  /* 0x0000001614197210 */ /* 0x004fc6000791e019 */
[----:B------:R-:W1:Y:S01]  /*08a0*/  LDS.64 R14, [UR9+0x100] ;  /* 0x00010009ff0e7984 */ /* 0x000e620008000a00 */
[----:B------:R-:W-:-:S03]  /*08b0*/  IADD3.X R27, PT, PT, R21, R23, R27, P0, P1 ;  /* 0x00000017151b7210 */ /* 0x000fc600007e241b */
[----:B------:R-:W-:Y:S04]  /*08c0*/  LDS.64 R22, [UR9+0x200] ;  /* 0x00020009ff167984 */ /* 0x000fe80008000a00 */
[----:B------:R-:W2:Y:S01]  /*08d0*/  LDS.64 R20, [UR9+0x300] ;  /* 0x00030009ff147984 */ /* 0x000ea20008000a00 */
[----:B0-----:R-:W-:-:S04]  /*08e0*/  IADD3 R25, P0, P1, R12, R18, R25 ;  /* 0x000000120c197210 */ /* 0x001fc8000791e019 */
[----:B------:R-:W-:Y:S02]  /*08f0*/  IADD3.X R27, PT, PT, R13, R19, R27, P0, P1 ;  /* 0x000000130d1b7210 */ /* 0x000fe400007e241b */
[----:B------:R-:W-:Y:S01]  /*0900*/  LDS.64 R18, [UR9+0x400] ;  /* 0x00040009ff127984 */ /* 0x000fe20008000a00 */
[----:B-1----:R-:W-:-:S03]  /*0910*/  IADD3 R25, P0, P1, R14, R16, R25 ;  /* 0x000000100e197210 */ /* 0x002fc6000791e019 */
[----:B------:R-:W0:Y:S01]  /*0920*/  LDS.64 R12, [UR9+0x500] ;  /* 0x00050009ff0c7984 */ /* 0x000e220008000a00 */
[----:B------:R-:W-:-:S03]  /*0930*/  IADD3.X R27, PT, PT, R15, R17, R27, P0, P1 ;  /* 0x000000110f1b7210 */ /* 0x000fc600007e241b */
[----:B------:R-:W-:Y:S01]  /*0940*/  LDS.64 R16, [UR9+0x600] ;  /* 0x00060009ff107984 */ /* 0x000fe20008000a00 */
[----:B--2---:R-:W-:-:S03]  /*0950*/  IADD3 R25, P0, P1, R20, R22, R25 ;  /* 0x0000001614197210 */ /* 0x004fc6000791e019 */
[----:B------:R-:W1:Y:S01]  /*0960*/  LDS.64 R14, [UR9+0x700] ;  /* 0x00070009ff0e7984 */ /* 0x000e620008000a00 */
[----:B------:R-:W-:Y:S01]  /*0970*/  UIADD3 UR9, UPT, UPT, UR9, 0x1000, URZ ;  /* 0x0000100009097890 */ /* 0x000fe2000fffe0ff */
[----:B------:R-:W-:Y:S02]  /*0980*/  IADD3.X R21, PT, PT, R21, R23, R27, P0, P1 ;  /* 0x0000001715157210 */ /* 0x000fe400007e241b */
[----:B0-----:R-:W-:-:S04]  /*0990*/  IADD3 R25, P2, P3, R12, R18, R25 ;  /* 0x000000120c197210 */ /* 0x001fc80007b5e019 */
[----:B------:R-:W-:Y:S02]  /*09a0*/  IADD3.X R13, PT, PT, R13, R19, R21, P2, P3 ;  /* 0x000000130d0d7210 */ /* 0x000fe400017e6415 */
[----:B-1----:R-:W-:-:S04]  /*09b0*/  IADD3 R25, P0, P1, R14, R16, R25 ;  /* 0x000000100e197210 */ /* 0x002fc8000791e019 */
[----:B------:R-:W-:Y:S01]  /*09c0*/  IADD3.X R27, PT, PT, R15, R17, R13, P0, P1 ;  /* 0x000000110f1b7210 */ /* 0x000fe200007e240d */
[----:B------:R-:W-:Y:S08]  /*09d0*/  BRA.U UP1, `(.L_x_7) ;  /* 0xfffffffd016c7547 */ /* 0x000ff0000b83ffff */
.L_x_6:
[----:B------:R-:W-:Y:S05]  /*09e0*/  BRA.U !UP0, `(.L_x_8) ;  /* 0x0000000108bc7547 */ /* 0x000fea000b800000 */
[----:B------:R-:W-:Y:S02]  /*09f0*/  UISETP.GE.U32.AND UP0, UPT, UR8, 0x8, UPT ;  /* 0x000000080800788c */ /* 0x000fe4000bf06070 */
[----:B------:R-:W-:-:S04]  /*0a00*/  ULOP3.LUT UR7, UR6, 0x7, URZ, 0xc0, !UPT ;  /* 0x0000000706077892 */ /* 0x000fc8000f8ec0ff */
[----:B------:R-:W-:-:S03]  /*0a10*/  UISETP.NE.AND UP1, UPT, UR7, URZ, UPT ;  /* 0x000000ff0700728c */ /* 0x000fc6000bf25270 */
[----:B------:R-:W-:Y:S08]  /*0a20*/  BRA.U !UP0, `(.L_x_9) ;  /* 0x0000000108487547 */ /* 0x000ff0000b800000 */
[----:B------:R-:W-:Y:S02]  /*0a30*/  ULEA UR8, UR4, UR5, 0x3 ;  /* 0x0000000504087291 */ /* 0x000fe4000f8e18ff */
[----:B------:R-:W-:-:S07]  /*0a40*/  UIADD3 UR4, UPT, UPT, UR4, 0x100, URZ ;  /* 0x0000010004047890 */ /* 0x000fce000fffe0ff */
[----:B------:R-:W-:Y:S04]  /*0a50*/  LDS.64 R20, [UR8] ;  /* 0x00000008ff147984 */ /* 0x000fe80008000a00 */
[----:B------:R-:W1:Y:S04]  /*0a60*/  LDS.64 R22, [UR8+0x100] ;  /* 0x00010008ff167984 */ /* 0x000e680008000a00 */
[----:B------:R-:W-:Y:S04]  /*0a70*/  LDS.64 R18, [UR8+0x200] ;  /* 0x00020008ff127984 */ /* 0x000fe80008000a00 */
[----:B------:R-:W2:Y:S04]  /*0a80*/  LDS.64 R16, [UR8+0x300] ;  /* 0x00030008ff107984 */ /* 0x000ea80008000a00 */
[----:B0-----:R-:W-:Y:S04]  /*0a90*/  LDS.64 R14, [UR8+0x400] ;  /* 0x00040008ff0e7984 */ /* 0x001fe80008000a00 */
[----:B------:R-:W0:Y:S01]  /*0aa0*/  LDS.64 R12, [UR8+0x500] ;  /* 0x00050008ff0c7984 */ /* 0x000e220008000a00 */
[----:B-1----:R-:W-:-:S04]  /*0ab0*/  IADD3 R25, P0, P1, R22, R20, R25 ;  /* 0x0000001416197210 */ /* 0x002fc8000791e019 */
[----:B------:R-:W-:Y:S02]  /*0ac0*/  IADD3.X R27, PT, PT, R23, R21, R27, P0, P1 ;  /* 0x00000015171b7210 */ /* 0x000fe400007e241b */
[----:B------:R-:W-:Y:S01]  /*0ad0*/  LDS.64 R20, [UR8+0x600] ;  /* 0x00060008ff147984 */ /* 0x000fe20008000a00 */
[----:B--2---:R-:W-:-:S03]  /*0ae0*/  IADD3 R25, P0, P1, R16, R18, R25 ;  /* 0x0000001210197210 */ /* 0x004fc6000791e019 */
[----:B------:R-:W1:Y:S01]  /*0af0*/  LDS.64 R22, [UR8+0x700] ;  /* 0x00070008ff167984 */ /* 0x000e620008000a00 */
[----:B------:R-:W-:Y:S02]  /*0b00*/  IADD3.X R17, PT, PT, R17, R19, R27, P0, P1 ;  /* 0x0000001311117210 */ /* 0x000fe400007e241b */
[----:B0-----:R-:W-:-:S04]  /*0b10*/  IADD3 R25, P2, P3, R12, R14, R25 ;  /* 0x0000000e0c197210 */ /* 0x001fc80007b5e019 */
[----:B------:R-:W-:Y:S02]  /*0b20*/  IADD3.X R13, PT, PT, R13, R15, R17, P2, P3 ;  /* 0x0000000f0d0d7210 */ /* 0x000fe400017e6411 */
[----:B-1----:R-:W-:-:S04]  /*0b30*/  IADD3 R25, P0, P1, R22, R20, R25 ;  /* 0x0000001416197210 */ /* 0x002fc8000791e019 */
[----:B------:R-:W-:-:S09]  /*0b40*/  IADD3.X R27, PT, PT, R23, R21, R13, P0, P1 ;  /* 0x00000015171b7210 */ /* 0x000fd200007e240d */
.L_x_9:
        /* <DEDUP_REMOVED lines=8> */
[----:B0-----:R-:W0:Y:S04]  /*0bd0*/  LDS.64 R12, [UR7+0x100] ;  /* 0x00010007ff0c7984 */ /* 0x001e280008000a00 */
[----:B------:R-:W-:Y:S04]  /*0be0*/  LDS.64 R14, [UR7+0x200] ;  /* 0x00020007ff0e7984 */ /* 0x000fe80008000a00 */
[----:B------:R-:W1:Y:S01]  /*0bf0*/  LDS.64 R16, [UR7+0x300] ;  /* 0x00030007ff107984 */ /* 0x000e620008000a00 */
[----:B0-----:R-:W-:-:S04]  /*0c00*/  IADD3 R25, P0, P1, R12, R18, R25 ;  /* 0x000000120c197210 */ /* 0x001fc8000791e019 */
[----:B------:R-:W-:Y:S02]  /*0c10*/  IADD3.X R27, PT, PT, R13, R19, R27, P0, P1 ;  /* 0x000000130d1b7210 */ /* 0x000fe400007e241b */
[----:B-1----:R-:W-:-:S04]  /*0c20*/  IADD3 R25, P2, P3, R16, R14, R25 ;  /* 0x0000000e10197210 */ /* 0x002fc80007b5e019 */
[----:B------:R-:W-:-:S09]  /*0c30*/  IADD3.X R27, PT, PT, R17, R15, R27, P2, P3 ;  /* 0x0000000f111b7210 */ /* 0x000fd200017e641b */
.L_x_10:
[----:B------:R-:W-:Y:S05]  /*0c40*/  BRA.U !UP1, `(.L_x_8) ;  /* 0x0000000109247547 */ /* 0x000fea000b800000 */
[----:B------:R-:W-:Y:S02]  /*0c50*/  ULEA UR4, UR4, UR5, 0x3 ;  /* 0x0000000504047291 */ /* 0x000fe4000f8e18ff */
[----:B------:R-:W-:-:S12]  /*0c60*/  UIADD3 UR6, UPT, UPT, -UR6, URZ, URZ ;  /* 0x000000ff06067290 */ /* 0x000fd8000fffe1ff */
.L_x_11:
[----:B0-----:R-:W0:Y:S01]  /*0c70*/  LDS.64 R12, [UR4] ;  /* 0x00000004ff0c7984 */ /* 0x001e220008000a00 */
[----:B------:R-:W-:Y:S02]  /*0c80*/  UIADD3 UR6, UPT, UPT, UR6, 0x1, URZ ;  /* 0x0000000106067890 */ /* 0x000fe4000fffe0ff */
[----:B------:R-:W-:Y:S02]  /*0c90*/  UIADD3 UR4, UPT, UPT, UR4, 0x100, URZ ;  /* 0x0000010004047890 */ /* 0x000fe4000fffe0ff */
[----:B------:R-:W-:Y:S01]  /*0ca0*/  UISETP.NE.AND UP0, UPT, UR6, URZ, UPT ;  /* 0x000000ff0600728c */ /* 0x000fe2000bf05270 */
[----:B0-----:R-:W-:-:S05]  /*0cb0*/  IADD3 R25, P0, PT, R12, R25, RZ ;  /* 0x000000190c197210 */ /* 0x001fca0007f1e0ff */
[----:B------:R-:W-:-:S03]  /*0cc0*/  IMAD.X R27, R13, 0x1, R27, P0 ;  /* 0x000000010d1b7824 */ /* 0x000fc600000e061b */
[----:B------:R-:W-:Y:S05]  /*0cd0*/  BRA.U UP0, `(.L_x_11) ;  /* 0xfffffffd00e47547 */ /* 0x000fea000b83ffff */
.L_x_8:
[----:B------:R-:W-:-:S05]  /*0ce0*/  IMAD.MOV.U32 R26, RZ, RZ, R25 ;  /* 0x000000ffff1a7224 */ /* 0x000fca00078e0019 */
[----:B------:R1:W-:Y:S02]  /*0cf0*/  STS.64 [UR5], R26 ;  /* 0x0000001aff007988 */ /* 0x0003e40008000a05 */
.L_x_5:
[----:B------:R-:W-:Y:S05]  /*0d00*/  BSYNC.RECONVERGENT B0 ;  /* 0x0000000000007941 */ /* 0x000fea0003800200 */
.L_x_4:
[----:B------:R-:W-:Y:S01]  /*0d10*/  BAR.SYNC.DEFER_BLOCKING 0x0 ;  /* 0x0000000000007b1d */ /* 0x000fe20000010000 */
[----:B------:R-:W-:Y:S01]  /*0d20*/  ISETP.NE.AND P0, PT, R7, RZ, PT ;  /* 0x000000ff0700720c */ /* 0x000fe20003f05270 */
[----:B------:R-:W-:-:S04]  /*0d30*/  UISETP.NE.U32.AND UP0, UPT, UR12, URZ, UPT ;  /* 0x000000ff0c00728c */ /* 0x000fc8000bf05070 */
[----:B------:R-:W-:-:S08]  /*0d40*/  UISETP.NE.AND.EX UP0, UPT, UR13, URZ, UPT, UP0 ;  /* 0x000000ff0d00728c */ /* 0x000fd0000bf05300 */
[----:B0-----:R-:W0:Y:S01]  /*0d50*/  @!P0 LDS.64 R12, [UR5] ;  /* 0x00000005ff0c8984 */ /* 0x001e220008000a00 */
[----:B------:R-:W2:Y:S02]  /*0d60*/  @!P0 LDC.64 R14, c[0x0][0x388] ;  /* 0x0000e200ff0e8b82 */ /* 0x000ea40000000a00 */
[----:B--2---:R-:W-:-:S04]  /*0d70*/  @!P0 LEA R14, P1, R8, R14, 0x3 ;  /* 0x0000000e080e8211 */ /* 0x004fc800078218ff */
[----:B------:R-:W-:-:S05]  /*0d80*/  @!P0 LEA.HI.X R15, R8, R15, RZ, 0x3, P1 ;  /* 0x0000000f080f8211 */ /* 0x000fca00008f1cff */
[----:B0-----:R0:W-:Y:S01]  /*0d90*/  @!P0 STG.E.64 desc[UR10][R14.64], R12 ;  /* 0x0000000c0e008986 */ /* 0x0011e2000c101b0a */
[----:B------:R-:W-:Y:S05]  /*0da0*/  BRA.U UP0, `(.L_x_12) ;  /* 0x0000000100047547 */ /* 0x000fea000b800000 */
[----:B------:R-:W-:Y:S05]  /*0db0*/  BPT.TRAP 0x1 ;  /* 0x000000040000795c */ /* 0x000fea0000300000 */
.L_x_12:
[----:B------:R-:W-:Y:S01]  /*0dc0*/  BAR.SYNC.DEFER_BLOCKING 0x0 ;  /* 0x0000000000007b1d */ /* 0x000fe20000010000 */
[----:B------:R-:W-:Y:S01]  /*0dd0*/  IADD3 R7, P2, PT, RZ, -R4, RZ ;  /* 0x80000004ff077210 */ /* 0x000fe20007f5e0ff */
[----:B------:R-:W-:Y:S01]  /*0de0*/  IMAD.IADD R0, R5, 0x1, R0 ;  /* 0x0000000105007824 */ /* 0x000fe200078e0200 */
[----:B------:R-:W-:Y:S02]  /*0df0*/  ISETP.GE.U32.AND P0, PT, R2, 0x2, PT ;  /* 0x000000020200780c */ /* 0x000fe40003f06070 */
[----:B------:R-:W-:Y:S01]  /*0e00*/  ISETP.NE.U32.AND P1, PT, R10, R7, PT ;  /* 0x000000070a00720c */ /* 0x000fe20003f25070 */
[----:B------:R-:W-:Y:S01]  /*0e10*/  IMAD.X R5, RZ, RZ, -0x1, P2 ;  /* 0xffffffffff057424 */ /* 0x000fe200010e06ff */
[----:B------:R-:W-:-:S04]  /*0e20*/  LOP3.LUT P2, RZ, R0, R3, RZ, 0xfc, !PT ;  /* 0x0000000300ff7212 */ /* 0x000fc8000784fcff */
[----:B------:R-:W-:-:S09]  /*0e30*/  ISETP.NE.OR.EX P0, PT, R6, R5, !P0, P1 ;  /* 0x000000050600720c */ /* 0x000fd20004705710 */
[----:B------:R-:W-:Y:S05]  /*0e40*/  @P2 BRA `(.L_x_13) ;  /* 0x00000000007c2947 */ /* 0x000fea0003800000 */
[----:B------:R-:W2:Y:S01]  /*0e50*/  S2R R3, SR_LANEID ;  /* 0x0000000000037919 */ /* 0x000ea20000000000 */
[----:B------:R-:W3:Y:S01]  /*0e60*/  LDC R0, c[0x0][0x378] ;  /* 0x0000de00ff007b82 */ /* 0x000ee20000000800 */
[----:B------:R-:W-:Y:S01]  /*0e70*/  VOTEU.ANY UR4, UPT, PT ;  /* 0x0000000000047886 */ /* 0x000fe200038e0100 */
[----:B------:R-:W-:Y:S01]  /*0e80*/  IMAD.MOV R7, RZ, RZ, -R2 ;  /* 0x000000ffff077224 */ /* 0x000fe200078e0a02 */
[----:B------:R-:W2:Y:S01]  /*0e90*/  FLO.U32 R6, UR4 ;  /* 0x0000000400067d00 */ /* 0x000ea200080e0000 */
[----:B------:R-:W-:Y:S01]  /*0ea0*/  VIADD R8, R8, UR15 ;  /* 0x0000000f08087c36 */ /* 0x000fe20008000000 */
[----:B------:R-:W-:Y:S01]  /*0eb0*/  UPOPC UR5, UR4 ;  /* 0x00000004000572bf */ /* 0x000fe20008000000 */
[----:B------:R-:W-:Y:S02]  /*0ec0*/  IMAD R7, R7, UR17, RZ ;  /* 0x0000001107077c24 */ /* 0x000fe4000f8e02ff */
[----:B------:R-:W-:Y:S02]  /*0ed0*/  IMAD R5, RZ, RZ, -UR16 ;  /* 0x80000010ff057e24 */ /* 0x000fe4000f8e02ff */
[----:B------:R-:W-:-:S03]  /*0ee0*/  IMAD.U32 R4, RZ, RZ, UR12 ;  /* 0x0000000cff047e24 */ /* 0x000fc6000f8e00ff */
[----:B------:R-:W-:Y:S01]  /*0ef0*/  ISETP.NE.AND P1, PT, R8, R5, PT ;  /* 0x000000050800720c */ /* 0x000fe20003f25270 */
[----:B------:R-:W-:Y:S02]  /*0f00*/  IMAD.U32 R5, RZ, RZ, UR13 ;  /* 0x0000000dff057e24 */ /* 0x000fe4000f8e00ff */
[----:B---3--:R-:W-:-:S05]  /*0f10*/  IMAD R0, R0, R7, -0x7fffffff ;  /* 0x8000000100007424 */ /* 0x008fca00078e0207 */
[----:B------:R-:W-:Y:S02]  /*0f20*/  SEL R0, R0, 0x1, !P1 ;  /* 0x0000000100007807 */ /* 0x000fe40004800000 */
[----:B--2---:R-:W-:-:S03]  /*0f30*/  ISETP.EQ.U32.AND P2, PT, R6, R3, PT ;  /* 0x000000030600720c */ /* 0x004fc60003f42070 */
[----:B------:R-:W-:-:S10]  /*0f40*/  IMAD R3, R0, UR5, RZ ;  /* 0x0000000500037c24 */ /* 0x000fd4000f8e02ff */
[----:B------:R-:W-:Y:S06]  /*0f50*/  @P2 MEMBAR.ALL.GPU ;  /* 0x0000000000002992 */ /* 0x000fec000000a000 */
[----:B------:R-:W-:-:S00]  /*0f60*/  @P2 ERRBAR ;  /* 0x00000000000029ab */ /* 0x000fc00000000000 */
[----:B------:R-:W-:Y:S06]  /*0f70*/  @P2 CGAERRBAR ;  /* 0x00000000000025ab */ /* 0x000fec0000000000 */
[----:B------:R-:W2:Y:S01]  /*0f80*/  @P2 ATOM.E.ADD.STRONG.GPU PT, R3, desc[UR10][R4.64+0x4], R3 ;  /* 0x800004030403298a */ /* 0x000ea200081ef10a */
[----:B------:R-:W3:Y:S02]  /*0f90*/  S2R R8, SR_LTMASK ;  /* 0x0000000000087919 */ /* 0x000ee40000003900 */
[----:B---3--:R-:W-:-:S06]  /*0fa0*/  LOP3.LUT R8, R8, UR4, RZ, 0xc0, !PT ;  /* 0x0000000408087c12 */ /* 0x008fcc000f8ec0ff */
[----:B------:R-:W3:Y:S01]  /*0fb0*/  POPC R8, R8 ;  /* 0x0000000800087309 */ /* 0x000ee20000000000 */
[----:B--2---:R-:W3:Y:S02]  /*0fc0*/  SHFL.IDX PT, R7, R3, R6, 0x1f ;  /* 0x00001f0603077589 */ /* 0x004ee400000e0000 */
[----:B---3--:R-:W-:-:S07]  /*0fd0*/  IMAD R0, R0, R8, R7 ;  /* 0x0000000800007224 */ /* 0x008fce00078e0207 */
.L_x_14:
[----:B------:R-:W2:Y:S04]  /*0fe0*/  LD.E.STRONG.GPU R3, desc[UR10][R4.64+0x4] ;  /* 0x0000040a04037980 */ /* 0x000ea8000c10f900 */
[----:B--2---:R-:W-:Y:S01]  /*0ff0*/  CCTL.IVALL ;  /* 0x00000000ff00798f */ /* 0x004fe20002000000 */
[----:B------:R-:W-:Y:S05]  /*1000*/  YIELD ;  /* 0x0000000000007946 */ /* 0x000fea0003800000 */
[----:B------:R-:W-:-:S04]  /*1010*/  LOP3.LUT R3, R3, R0, RZ, 0x3c, !PT ;  /* 0x0000000003037212 */ /* 0x000fc800078e3cff */
[----:B------:R-:W-:-:S13]  /*1020*/  ISETP.GT.AND P1, PT, R3, -0x1, PT ;  /* 0xffffffff0300780c */ /* 0x000fda0003f24270 */
[----:B------:R-:W-:Y:S05]  /*1030*/  @P1 BRA `(.L_x_14) ;  /* 0xfffffffc00e81947 */ /* 0x000fea000383ffff */
.L_x_13:
[----:B------:R-:W-:Y:S05]  /*1040*/  WARPSYNC.ALL ;  /* 0x0000000000007948 */ /* 0x000fea0003800000 */
[----:B------:R-:W-:Y:S06]  /*1050*/  BAR.SYNC.DEFER_BLOCKING 0x0 ;  /* 0x0000000000007b1d */ /* 0x000fec0000010000 */
[----:B------:R-:W-:Y:S05]  /*1060*/  @P0 EXIT ;  /* 0x000000000000094d */ /* 0x000fea0003800000 */
[----:B------:R-:W2:Y:S02]  /*1070*/  LDC.64 R4, c[0x0][0x388] ;  /* 0x0000e200ff047b82 */ /* 0x000ea40000000a00 */
[----:B--2---:R2:W5:Y:S01]  /*1080*/  LDG.E.64 R10, desc[UR10][R4.64] ;  /* 0x0000000a040a7981 */ /* 0x004562000c1e1b00 */
[C---:B------:R-:W-:Y:S02]  /*1090*/  VIADD R0, R2.reuse, 0xfffffffe ;  /* 0xfffffffe02007836 */ /* 0x040fe40000000000 */
[----:B0-----:R-:W-:-:S03]  /*10a0*/  VIADD R14, R2, 0xffffffff ;  /* 0xffffffff020e7836 */ /* 0x001fc60000000000 */
[----:B------:R-:W-:Y:S01]  /*10b0*/  ISETP.GE.U32.AND P0, PT, R0, 0xf, PT ;  /* 0x0000000f0000780c */ /* 0x000fe20003f06070 */
[----:B------:R-:W-:Y:S01]  /*10c0*/  IMAD.MOV.U32 R0, RZ, RZ, 0x1 ;  /* 0x00000001ff007424 */ /* 0x000fe200078e00ff */
[----:B------:R-:W-:-:S11]  /*10d0*/  LOP3.LUT R15, R14, 0xf, RZ, 0xc0, !PT ;  /* 0x0000000f0e0f7812 */ /* 0x000fd600078ec0ff */
[----:B--2---:R-:W-:Y:S05]  /*10e0*/  @!P0 BRA `(.L_x_15) ;  /* 0x0000000000c08947 */ /* 0x004fea0003800000 */
[----:B------:R-:W0:Y:S01]  /*10f0*/  LDCU.64 UR4, c[0x0][0x388] ;  /* 0x00007100ff0477ac */ /* 0x000e220008000a00 */
[----:B------:R-:W-:Y:S01]  /*1100*/  LOP3.LUT R16, R14, 0xfffffff0, RZ, 0xc0, !PT ;  /* 0xfffffff00e107812 */ /* 0x000fe200078ec0ff */
[----:B------:R-:W-:-:S04]  /*1110*/  IMAD.MOV.U32 R0, RZ, RZ, RZ ;  /* 0x000000ffff007224 */ /* 0x000fc800078e00ff */
[----:B------:R-:W-:Y:S01]  /*1120*/  IMAD.MOV R16, RZ, RZ, -R16 ;  /* 0x000000ffff107224 */ /* 0x000fe200078e0a10 */
[----:B0-----:R-:W-:-:S04]  /*1130*/  UIADD3 UR4, UP0, UPT, UR4, 0x40, URZ ;  /* 0x0000004004047890 */ /* 0x001fc8000ff1e0ff */
[----:B------:R-:W-:Y:S02]  /*1140*/  UIADD3.X UR5, UPT, UPT, URZ, UR5, URZ, UP0, !UPT ;  /* 0x00000005ff057290 */ /* 0x000fe400087fe4ff */
[----:B------:R-:W-:-:S04]  /*1150*/  IMAD.U32 R2, RZ, RZ, UR4 ;  /* 0x00000004ff027e24 */ /* 0x000fc8000f8e00ff */
[----:B------:R-:W-:-:S07]  /*1160*/  IMAD.U32 R7, RZ, RZ, UR5 ;  /* 0x00000005ff077e24 */ /* 0x000fce000f8e00ff */
.L_x_16:
[----:B------:R-:W-:-:S05]  /*1170*/  IMAD.MOV.U32 R6, RZ, RZ, R2 ;  /* 0x000000ffff067224 */ /* 0x000fca00078e0002 */
[----:B-1----:R-:W2:Y:S04]  /*1180*/  LDG.E.64 R26, desc[UR10][R6.64+-0x38] ;  /* 0xffffc80a061a7981 */ /* 0x002ea8000c1e1b00 */
[----:B------:R-:W2:Y:S04]  /*1190*/  LDG.E.64 R2, desc[UR10][R6.64+-0x30] ;  /* 0xffffd00a06027981 */ /* 0x000ea8000c1e1b00 */
[----:B------:R-:W3:Y:S04]  /*11a0*/  LDG.E.64 R18, desc[UR10][R6.64+-0x28] ;  /* 0xffffd80a06127981 */ /* 0x000ee8000c1e1b00 */
[----:B------:R-:W3:Y:S04]  /*11b0*/  LDG.E.64 R20, desc[UR10][R6.64+-0x20] ;  /* 0xffffe00a06147981 */ /* 0x000ee8000c1e1b00 */
[----:B------:R-:W4:Y:S04]  /*11c0*/  LDG.E.64 R22, desc[UR10][R6.64+-0x18] ;  /* 0xffffe80a06167981 */ /* 0x000f28000c1e1b00 */
[----:B------:R-:W4:Y:S04]  /*11d0*/  LDG.E.64 R24, desc[UR10][R6.64+-0x10] ;  /* 0xfffff00a06187981 */ /* 0x000f28000c1e1b00 */
[----:B------:R-:W4:Y:S04]  /*11e0*/  LDG.E.64 R8, desc[UR10][R6.64+-0x8] ;  /* 0xfffff80a06087981 */ /* 0x000f28000c1e1b00 */
[----:B------:R-:W4:Y:S01]  /*11f0*/  LDG.E.64 R12, desc[UR10][R6.64] ;  /* 0x0000000a060c7981 */ /* 0x000f22000c1e1b00 */
[----:B--2--5:R-:W-:-:S04]  /*1200*/  IADD3 R17, P0, P1, R2, R10, R26 ;  /* 0x0000000a02117210 */ /* 0x024fc8000791e01a */
[----:B------:R-:W-:Y:S02]  /*1210*/  IADD3.X R27, PT, PT, R3, R11, R27, P0, P1 ;  /* 0x0000000b031b7210 */ /* 0x000fe400007e241b */
[----:B------:R-:W2:Y:S01]  /*1220*/  LDG.E.64 R2, desc[UR10][R6.64+0x28] ;  /* 0x0000280a06027981 */ /* 0x000ea2000c1e1b00 */
[----:B---3--:R-:W-:-:S03]  /*1230*/  IADD3 R17, P0, P1, R20, R17, R18 ;  /* 0x0000001114117210 */ /* 0x008fc6000791e012 */
[----:B------:R-:W3:Y:S01]  /*1240*/  LDG.E.64 R10, desc[UR10][R6.64+0x38] ;  /* 0x0000380a060a7981 */ /* 0x000ee2000c1e1b00 */
[----:B------:R-:W-:-:S03]  /*1250*/  IADD3.X R27, PT, PT, R21, R27, R19, P0, P1 ;  /* 0x0000001b151b7210 */ /* 0x000fc600007e2413 */
[----:B------:R-:W2:Y:S01]  /*1260*/  LDG.E.64 R18, desc[UR10][R6.64+0x8] ;  /* 0x0000080a06127981 */ /* 0x000ea2000c1e1b00 */
[----:B----4-:R-:W-:-:S03]  /*1270*/  IADD3 R17, P0, P1, R24, R17, R22 ;  /* 0x0000001118117210 */ /* 0x010fc6000791e016 */
[----:B------:R-:W2:Y:S01]  /*1280*/  LDG.E.64 R20, desc[UR10][R6.64+0x10] ;  /* 0x0000100a06147981 */ /* 0x000ea2000c1e1b00 */
[----:B------:R-:W-:-:S03]  /*1290*/  IADD3.X R27, PT, PT, R25, R27, R23, P0, P1 ;  /* 0x0000001b191b7210 */ /* 0x000fc600007e2417 */
[----:B------:R-:W4:Y:S04]  /*12a0*/  LDG.E.64 R22, desc[UR10][R6.64+0x18] ;  /* 0x0000180a06167981 */ /* 0x000f28000c1e1b00 */
[----:B------:R-:W4:Y:S01]  /*12b0*/  LDG.E.64 R24, desc[UR10][R6.64+0x20] ;  /* 0x0000200a06187981 */ /* 0x000f22000c1e1b00 */
[----:B------:R-:W-:-:S04]  /*12c0*/  IADD3 R17, P0, P1, R12, R17, R8 ;  /* 0x000000110c117210 */ /* 0x000fc8000791e008 */
[----:B------:R-:W-:Y:S02]  /*12d0*/  IADD3.X R27, PT, PT, R13, R27, R9, P0, P1 ;  /* 0x0000001b0d1b7210 */ /* 0x000fe400007e2409 */
[----:B------:R-:W3:Y:S04]  /*12e0*/  LDG.E.64 R8, desc[UR10][R6.64+0x30] ;  /* 0x0000300a06087981 */ /* 0x000ee8000c1e1b00 */
[----:B------:R-:W3:Y:S01]  /*12f0*/  LDG.E.64 R12, desc[UR10][R6.64+0x40] ;  /* 0x0000400a060c7981 */ /* 0x000ee2000c1e1b00 */
[----:B------:R-:W-:Y:S02]  /*1300*/  VIADD R16, R16, 0x10 ;  /* 0x0000001010107836 */ /* 0x000fe40000000000 */
[----:B------:R-:W-:Y:S01]  /*1310*/  VIADD R0, R0, 0x10 ;  /* 0x0000001000007836 */ /* 0x000fe20000000000 */
[----:B--2---:R-:W-:-:S04]  /*1320*/  IADD3 R17, P0, P1, R20, R17, R18 ;  /* 0x0000001114117210 */ /* 0x004fc8000791e012 */
[----:B------:R-:W-:Y:S02]  /*1330*/  IADD3.X R19, PT, PT, R21, R27, R19, P0, P1 ;  /* 0x0000001b15137210 */ /* 0x000fe400007e2413 */
[----:B----4-:R-:W-:-:S04]  /*1340*/  IADD3 R17, P2, P3, R24, R17, R22 ;  /* 0x0000001118117210 */ /* 0x010fc80007b5e016 */
[----:B------:R-:W-:Y:S02]  /*1350*/  IADD3.X R23, PT, PT, R25, R19, R23, P2, P3 ;  /* 0x0000001319177210 */ /* 0x000fe400017e6417 */
[----:B------:R-:W-:Y:S02]  /*1360*/  ISETP.NE.AND P2, PT, R16, RZ, PT ;  /* 0x000000ff1000720c */ /* 0x000fe40003f45270 */
[----:B---3--:R-:W-:Y:S02]  /*1370*/  IADD3 R17, P1, P0, R8, R17, R2 ;  /* 0x0000001108117210 */ /* 0x008fe4000783e002 */
[----:B------:R-:W-:Y:S02]  /*1380*/  IADD3 R2, P5, PT, R6, 0x80, RZ ;  /* 0x0000008006027810 */ /* 0x000fe40007fbe0ff */
[----:B------:R-:W-:Y:S02]  /*1390*/  IADD3 R10, P3, P4, R12, R17, R10 ;  /* 0x000000110c0a7210 */ /* 0x000fe40007c7e00a */
[----:B------:R-:W-:Y:S01]  /*13a0*/  IADD3.X R3, PT, PT, R9, R23, R3, P1, P0 ;  /* 0x0000001709037210 */ /* 0x000fe20000fe0403 */
[----:B------:R-:W-:-:S03]  /*13b0*/  IMAD.X R7, RZ, RZ, R7, P5 ;  /* 0x000000ffff077224 */ /* 0x000fc600028e0607 */
[----:B------:R-:W-:Y:S01]  /*13c0*/  IADD3.X R11, PT, PT, R13, R3, R11, P3, P4 ;  /* 0x000000030d0b7210 */ /* 0x000fe20001fe840b */
[----:B------:R-:W-:Y:S06]  /*13d0*/  @P2 BRA `(.L_x_16) ;  /* 0xfffffffc00642947 */ /* 0x000fec000383ffff */
[----:B------:R-:W-:-:S07]  /*13e0*/  VIADD R0, R0, 0x1 ;  /* 0x0000000100007836 */ /* 0x000fce0000000000 */
.L_x_15:
[----:B------:R-:W-:-:S13]  /*13f0*/  ISETP.NE.AND P0, PT, R15, RZ, PT ;  /* 0x000000ff0f00720c */ /* 0x000fda0003f05270 */
[----:B------:R-:W-:Y:S05]  /*1400*/  @!P0 BRA `(.L_x_17) ;  /* 0x0000000000dc8947 */ /* 0x000fea0003800000 */
[----:B------:R-:W-:Y:S02]  /*1410*/  ISETP.GE.U32.AND P1, PT, R15, 0x8, PT ;  /* 0x000000080f00780c */ /* 0x000fe40003f26070 */
[----:B-1----:R-:W-:-:S04]  /*1420*/  LOP3.LUT R26, R14, 0x7, RZ, 0xc0, !PT ;  /* 0x000000070e1a7812 */ /* 0x002fc800078ec0ff */
[----:B------:R-:W-:-:S07]  /*1430*/  ISETP.NE.AND P0, PT, R26, RZ, PT ;  /* 0x000000ff1a00720c */ /* 0x000fce0003f05270 */
[----:B------:R-:W-:Y:S06]  /*1440*/  @!P1 BRA `(.L_x_18) ;  /* 0x00000000004c9947 */ /* 0x000fec0003800000 */
[----:B------:R-:W0:Y:S02]  /*1450*/  LDC.64 R24, c[0x0][0x388] ;  /* 0x0000e200ff187b82 */ /* 0x000e240000000a00 */
[----:B0-----:R-:W-:-:S05]  /*1460*/  IMAD.WIDE.U32 R24, R0, 0x8, R24 ;  /* 0x0000000800187825 */ /* 0x001fca00078e0018 */
[----:B------:R-:W2:Y:S04]  /*1470*/  LDG.E.64 R22, desc[UR10][R24.64] ;  /* 0x0000000a18167981 */ /* 0x000ea8000c1e1b00 */
[----:B------:R-:W2:Y:S04]  /*1480*/  LDG.E.64 R20, desc[UR10][R24.64+0x8] ;  /* 0x0000080a18147981 */ /* 0x000ea8000c1e1b00 */
[----:B------:R-:W3:Y:S04]  /*1490*/  LDG.E.64 R16, desc[UR10][R24.64+0x10] ;  /* 0x0000100a18107981 */ /* 0x000ee8000c1e1b00 */
[----:B------:R-:W3:Y:S04]  /*14a0*/  LDG.E.64 R12, desc[UR10][R24.64+0x18] ;  /* 0x0000180a180c7981 */ /* 0x000ee8000c1e1b00 */
[----:B------:R-:W4:Y:S04]  /*14b0*/  LDG.E.64 R2, desc[UR10][R24.64+0x20] ;  /* 0x0000200a18027981 */ /* 0x000f28000c1e1b00 */
[----:B------:R-:W4:Y:S04]  /*14c0*/  LDG.E.64 R8, desc[UR10][R24.64+0x28] ;  /* 0x0000280a18087981 */ /* 0x000f28000c1e1b00 */
[----:B------:R-:W4:Y:S04]  /*14d0*/  LDG.E.64 R6, desc[UR10][R24.64+0x30] ;  /* 0x0000300a18067981 */ /* 0x000f28000c1e1b00 */
[----:B------:R-:W4:Y:S01]  /*14e0*/  LDG.E.64 R18, desc[UR10][R24.64+0x38] ;  /* 0x0000380a18127981 */ /* 0x000f22000c1e1b00 */
[----:B------:R-:W-:Y:S01]  /*14f0*/  VIADD R0, R0, 0x8 ;  /* 0x0000000800007836 */ /* 0x000fe20000000000 */
[----:B--2--5:R-:W-:-:S04]  /*1500*/  IADD3 R15, P3, P4, R20, R10, R22 ;  /* 0x0000000a140f7210 */ /* 0x024fc80007c7e016 */
[----:B------:R-:W-:Y:S02]  /*1510*/  IADD3.X R21, PT, PT, R21, R11, R23, P3, P4 ;  /* 0x0000000b15157210 */ /* 0x000fe40001fe8417 */
[----:B---3--:R-:W-:-:S04]  /*1520*/  IADD3 R15, P1, P2, R12, R15, R16 ;  /* 0x0000000f0c0f7210 */ /* 0x008fc80007a3e010 */
[----:B------:R-:W-:Y:S02]  /*1530*/  IADD3.X R13, PT, PT, R13, R21, R17, P1, P2 ;  /* 0x000000150d0d7210 */ /* 0x000fe40000fe4411 */
[----:B----4-:R-:W-:-:S04]  /*1540*/  IADD3 R11, P4, P3, R8, R15, R2 ;  /* 0x0000000f080b7210 */ /* 0x010fc80007b9e002 */
[----:B------:R-:W-:Y:S02]  /*1550*/  IADD3.X R3, PT, PT, R9, R13, R3, P4, P3 ;  /* 0x0000000d09037210 */ /* 0x000fe400027e6403 */
[----:B------:R-:W-:-:S04]  /*1560*/  IADD3 R10, P1, P2, R18, R11, R6 ;  /* 0x0000000b120a7210 */ /* 0x000fc80007a3e006 */
[----:B------:R-:W-:-:S09]  /*1570*/  IADD3.X R11, PT, PT, R19, R3, R7, P1, P2 ;  /* 0x00000003130b7210 */ /* 0x000fd20000fe4407 */
.L_x_18:
[----:B------:R-:W-:Y:S05]  /*1580*/  @!P0 BRA `(.L_x_17) ;  /* 0x00000000007c8947 */ /* 0x000fea0003800000 */
[----:B------:R-:W-:Y:S02]  /*1590*/  ISETP.GE.U32.AND P0, PT, R26, 0x4, PT ;  /* 0x000000041a00780c */ /* 0x000fe40003f06070 */
[----:B------:R-:W-:-:S04]  /*15a0*/  LOP3.LUT R16, R14, 0x3, RZ, 0xc0, !PT ;  /* 0x000000030e107812 */ /* 0x000fc800078ec0ff */
[----:B------:R-:W-:-:S07]  /*15b0*/  ISETP.NE.AND P1, PT, R16, RZ, PT ;  /* 0x000000ff1000720c */ /* 0x000fce0003f25270 */
[----:B------:R-:W-:Y:S06]  /*15c0*/  @!P0 BRA `(.L_x_19) ;  /* 0x00000000002c8947 */ /* 0x000fec0003800000 */
[----:B------:R-:W0:Y:S02]  /*15d0*/  LDC.64 R2, c[0x0][0x388] ;  /* 0x0000e200ff027b82 */ /* 0x000e240000000a00 */
[----:B0-----:R-:W-:-:S05]  /*15e0*/  IMAD.WIDE.U32 R2, R0, 0x8, R2 ;  /* 0x0000000800027825 */ /* 0x001fca00078e0002 */
[----:B------:R-:W2:Y:S04]  /*15f0*/  LDG.E.64 R6, desc[UR10][R2.64] ;  /* 0x0000000a02067981 */ /* 0x000ea8000c1e1b00 */
[----:B------:R-:W2:Y:S04]  /*1600*/  LDG.E.64 R8, desc[UR10][R2.64+0x8] ;  /* 0x0000080a02087981 */ /* 0x000ea8000c1e1b00 */
[----:B------:R-:W3:Y:S04]  /*1610*/  LDG.E.64 R12, desc[UR10][R2.64+0x10] ;  /* 0x0000100a020c7981 */ /* 0x000ee8000c1e1b00 */
[----:B------:R-:W3:Y:S01]  /*1620*/  LDG.E.64 R14, desc[UR10][R2.64+0x18] ;  /* 0x0000180a020e7981 */ /* 0x000ee2000c1e1b00 */
[----:B------:R-:W-:Y:S01]  /*1630*/  VIADD R0, R0, 0x4 ;  /* 0x0000000400007836 */ /* 0x000fe20000000000 */
[----:B--2--5:R-:W-:-:S04]  /*1640*/  IADD3 R17, P0, P2, R8, R10, R6 ;  /* 0x0000000a08117210 */ /* 0x024fc80007a1e006 */
[----:B------:R-:W-:Y:S02]  /*1650*/  IADD3.X R11, PT, PT, R9, R11, R7, P0, P2 ;  /* 0x0000000b090b7210 */ /* 0x000fe400007e4407 */
[----:B---3--:R-:W-:-:S04]  /*1660*/  IADD3 R10, P3, P4, R14, R17, R12 ;  /* 0x000000110e0a7210 */ /* 0x008fc80007c7e00c */
[----:B------:R-:W-:-:S09]  /*1670*/  IADD3.X R11, PT, PT, R15, R11, R13, P3, P4 ;  /* 0x0000000b0f0b7210 */ /* 0x000fd20001fe840d */
.L_x_19:
[----:B------:R-:W-:Y:S05]  /*1680*/  @!P1 BRA `(.L_x_17) ;  /* 0x00000000003c9947 */ /* 0x000fea0003800000 */
[----:B------:R-:W0:Y:S01]  /*1690*/  LDC.64 R2, c[0x0][0x388] ;  /* 0x0000e200ff027b82 */ /* 0x000e220000000a00 */
[----:B------:R-:W-:Y:S02]  /*16a0*/  IMAD.MOV R16, RZ, RZ, -R16 ;  /* 0x000000ffff107224 */ /* 0x000fe400078e0a10 */
[----:B0-----:R-:W-:-:S04]  /*16b0*/  IMAD.WIDE.U32 R2, R0, 0x8, R2 ;  /* 0x0000000800027825 */ /* 0x001fc800078e0002 */
[----:B------:R-:W-:Y:S02]  /*16c0*/  IMAD.MOV.U32 R0, RZ, RZ, R2 ;  /* 0x000000ffff007224 */ /* 0x000fe400078e0002 */
[----:B------:R-:W-:-:S07]  /*16d0*/  IMAD.MOV.U32 R7, RZ, RZ, R3 ;  /* 0x000000ffff077224 */ /* 0x000fce00078e0003 */
.L_x_20:
[----:B------:R-:W-:Y:S02]  /*16e0*/  IMAD.MOV.U32 R2, RZ, RZ, R0 ;  /* 0x000000ffff027224 */ /* 0x000fe400078e0000 */
[----:B------:R-:W-:-:S06]  /*16f0*/  IMAD.MOV.U32 R3, RZ, RZ, R7 ;  /* 0x000000ffff037224 */ /* 0x000fcc00078e0007 */
[----:B------:R-:W2:Y:S01]  /*1700*/  LDG.E.64 R2, desc[UR10][R2.64] ;  /* 0x0000000a02027981 */ /* 0x000ea2000c1e1b00 */
[----:B------:R-:W-:Y:S01]  /*1710*/  VIADD R16, R16, 0x1 ;  /* 0x0000000110107836 */ /* 0x000fe20000000000 */
[----:B------:R-:W-:-:S04]  /*1720*/  IADD3 R0, P2, PT, R0, 0x8, RZ ;  /* 0x0000000800007810 */ /* 0x000fc80007f5e0ff */
[----:B------:R-:W-:Y:S01]  /*1730*/  ISETP.NE.AND P0, PT, R16, RZ, PT ;  /* 0x000000ff1000720c */ /* 0x000fe20003f05270 */
[----:B------:R-:W-:Y:S01]  /*1740*/  IMAD.X R7, RZ, RZ, R7, P2 ;  /* 0x000000ffff077224 */ /* 0x000fe200010e0607 */
[----:B--2--5:R-:W-:-:S05]  /*1750*/  IADD3 R10, P1, PT, R2, R10, RZ ;  /* 0x0000000a020a7210 */ /* 0x024fca0007f3e0ff */
[----:B------:R-:W-:-:S06]  /*1760*/  IMAD.X R11, R3, 0x1, R11, P1 ;  /* 0x00000001030b7824 */ /* 0x000fcc00008e060b */
[----:B------:R-:W-:Y:S05]  /*1770*/  @P0 BRA `(.L_x_20) ;  /* 0xfffffffc00d80947 */ /* 0x000fea000383ffff */
.L_x_17:
[----:B-----5:R-:W-:Y:S01]  /*1780*/  STG.E.64 desc[UR10][R4.64], R10 ;  /* 0x0000000a04007986 */ /* 0x020fe2000c101b0a */
[----:B------:R-:W-:Y:S05]  /*1790*/  EXIT ;  /* 0x000000000000794d */ /* 0x000fea0003800000 */
.L_x_21:
[----:B------:R-:W-:-:S00]  /*17a0*/  BRA `(.L_x_21) ;  /* 0xfffffffc00fc7947 */ /* 0x000fc0000383ffff */
[----:B------:R-:W-:-:S00]  /*17b0*/  NOP ;  /* 0x0000000000007918 */ /* 0x000fc00000000000 */
        /* <DEDUP_REMOVED lines=12> */
.L_x_22:


//--------------------- .nv.shared.reduceSinglePassMultiBlockCG --------------------------
	.section	.nv.shared.reduceSinglePassMultiBlockCG,"aw",@nobits
	.sectionflags	@""
	.align	16
	.zero		1024


//--------------------- .nv.shared.reserved.0     --------------------------
	.section	.nv.shared.reserved.0,"aw",@nobits
	.weak		__nv_reservedSMEM_offset_0_alias
	.size		__nv_reservedSMEM_offset_0_alias, 0, 64
	.other		__nv_reservedSMEM_offset_0_alias,@"STO_CUDA_RESERVED_SHARED STV_DEFAULT"
__nv_reservedSMEM_offset_0_alias:
	.zero		0
	.zero		64


//--------------------- .nv.global                --------------------------
	.section	.nv.global,"aw",@nobits
.nv.global:
	.type		_ZN34_INTERNAL_ea8770a2_4_k_cu_ceb39c6d4cuda3std6ranges3__45__cpo9iter_moveE,@object
	.size		_ZN34_INTERNAL_ea8770a2_4_k_cu_ceb39c6d4cuda3std6ranges3__45__cpo9iter_moveE,(_ZN34_INTERNAL_ea8770a2_4_k_cu_ceb39c6d4cuda3std3__436_GLOBAL__N__ea8770a2_4_k_cu_ceb39c6d6ignoreE - _ZN34_INTERNAL_ea8770a2_4_k_cu_ceb39c6d4cuda3std6ranges3__45__cpo9iter_moveE)
_ZN34_INTERNAL_ea8770a2_4_k_cu_ceb39c6d4cuda3std6ranges3__45__cpo9iter_moveE:
	.zero		1
	.type		_ZN34_INTERNAL_ea8770a2_4_k_cu_ceb39c6d4cuda3std3__436_GLOBAL__N__ea8770a2_4_k_cu_ceb39c6d6ignoreE,@object
	.size		_ZN34_INTERNAL_ea8770a2_4_k_cu_ceb39c6d4cuda3std3__436_GLOBAL__N__ea8770a2_4_k_cu_ceb39c6d6ignoreE,(_ZN34_INTERNAL_ea8770a2_4_k_cu_ceb39c6d4cuda3std3__45__cpo4cendE - _ZN34_INTERNAL_ea8770a2_4_k_cu_ceb39c6d4cuda3std3__436_GLOBAL__N__ea8770a2_4_k_cu_ceb39c6d6ignoreE)
_ZN34_INTERNAL_ea8770a2_4_k_cu_ceb39c6d4cuda3std3__436_GLOBAL__N__ea8770a2_4_k_cu_ceb39c6d6ignoreE:
	.zero		1
	.type		_ZN34_INTERNAL_ea8770a2_4_k_cu_ceb39c6d4cuda3std3__45__cpo4cendE,@object
	.size		_ZN34_INTERNAL_ea8770a2_4_k_cu_ceb39c6d4cuda3std3__45__cpo4cendE,(_ZN34_INTERNAL_ea8770a2_4_k_cu_ceb39c6d4cuda3std3__45__cpo3endE - _ZN34_INTERNAL_ea8770a2_4_k_cu_ceb39c6d4cuda3std3__45__cpo4cendE)
_ZN34_INTERNAL_ea8770a2_4_k_cu_ceb39c6d4cuda3std3__45__cpo4cendE:
	.zero		1
	.type		_ZN34_INTERNAL_ea8770a2_4_k_cu_ceb39c6d4cuda3std3__45__cpo3endE,@object
	.size		_ZN34_INTERNAL_ea8770a2_4_k_cu_ceb39c6d4cuda3std3__45__cpo3endE,(_ZN34_INTERNAL_ea8770a2_4_k_cu_ceb39c6d4cuda3std3__48in_placeE - _ZN34_INTERNAL_ea8770a2_4_k_cu_ceb39c6d4cuda3std3__45__cpo3endE)
_ZN34_INTERNAL_ea8770a2_4_k_cu_ceb39c6d4cuda3std3__45__cpo3endE:
	.zero		1
	.type		_ZN34_INTERNAL_ea8770a2_4_k_cu_ceb39c6d4cuda3std3__48in_placeE,@object
	.size		_ZN34_INTERNAL_ea8770a2_4_k_cu_ceb39c6d4cuda3std3__48in_placeE,(_ZN34_INTERNAL_ea8770a2_4_k_cu_ceb39c6d4cuda3std6ranges3__45__cpo7advanceE - _ZN34_INTERNAL_ea8770a2_4_k_cu_ceb39c6d4cuda3std3__48in_placeE)
_ZN34_INTERNAL_ea8770a2_4_k_cu_ceb39c6d4cuda3std3__48in_placeE:
	.zero		1
	.type		_ZN34_INTERNAL_ea8770a2_4_k_cu_ceb39c6d4cuda3std6ranges3__45__cpo7advanceE,@object
	.size		_ZN34_INTERNAL_ea8770a2_4_k_cu_ceb39c6d4cuda3std6ranges3__45__cpo7advanceE,(_ZN34_INTERNAL_ea8770a2_4_k_cu_ceb39c6d4cuda3std3__45__cpo5beginE - _ZN34_INTERNAL_ea8770a2_4_k_cu_ceb39c6d4cuda3std6ranges3__45__cpo7advanceE)
_ZN34_INTERNAL_ea8770a2_4_k_cu_ceb39c6d4cuda3std6ranges3__45__cpo7advanceE:
	.zero		1
	.type		_ZN34_INTERNAL_ea8770a2_4_k_cu_ceb39c6d4cuda3std3__45__cpo5beginE,@object
	.size		_ZN34_INTERNAL_ea8770a2_4_k_cu_ceb39c6d4cuda3std3__45__cpo5beginE,(_ZN34_INTERNAL_ea8770a2_4_k_cu_ceb39c6d4cuda3std3__419piecewise_constructE - _ZN34_INTERNAL_ea8770a2_4_k_cu_ceb39c6d4cuda3std3__45__cpo5beginE)
_ZN34_INTERNAL_ea8770a2_4_k_cu_ceb39c6d4cuda3std3__45__cpo5beginE:
	.zero		1
	.type		_ZN34_INTERNAL_ea8770a2_4_k_cu_ceb39c6d4cuda3std3__419piecewise_constructE,@object
	.size		_ZN34_INTERNAL_ea8770a2_4_k_cu_ceb39c6d4cuda3std3__419piecewise_constructE,(_ZN34_INTERNAL_ea8770a2_4_k_cu_ceb39c6d4cuda3std3__45__cpo6cbeginE - _ZN34_INTERNAL_ea8770a2_4_k_cu_ceb39c6d4cuda3std3__419piecewise_constructE)
_ZN34_INTERNAL_ea8770a2_4_k_cu_ceb39c6d4cuda3std3__419piecewise_constructE:
	.zero		1
	.type		_ZN34_INTERNAL_ea8770a2_4_k_cu_ceb39c6d4cuda3std3__45__cpo6cbeginE,@object
	.size		_ZN34_INTERNAL_ea8770a2_4_k_cu_ceb39c6d4cuda3std3__45__cpo6cbeginE,(_ZN34_INTERNAL_ea8770a2_4_k_cu_ceb39c6d4cuda3std6ranges3__45__cpo4swapE - _ZN34_INTERNAL_ea8770a2_4_k_cu_ceb39c6d4cuda3std3__45__cpo6cbeginE)
_ZN34_INTERNAL_ea8770a2_4_k_cu_ceb39c6d4cuda3std3__45__cpo6cbeginE:
	.zero		1
	.type		_ZN34_INTERNAL_ea8770a2_4_k_cu_ceb39c6d4cuda3std6ranges3__45__cpo4swapE,@object
	.size		_ZN34_INTERNAL_ea8770a2_4_k_cu_ceb39c6d4cuda3std6ranges3__45__cpo4swapE,(.L_7 - _ZN34_INTERNAL_ea8770a2_4_k_cu_ceb39c6d4cuda3std6ranges3__45__cpo4swapE)
_ZN34_INTERNAL_ea8770a2_4_k_cu_ceb39c6d4cuda3std6ranges3__45__cpo4swapE:
	.zero		1
.L_7:


//--------------------- .nv.constant0.reduceSinglePassMultiBlockCG --------------------------
	.section	.nv.constant0.reduceSinglePassMultiBlockCG,"a",@progbits
	.sectionflags	@""
	.align	4
.nv.constant0.reduceSinglePassMultiBlockCG:
	.zero		920


//--------------------- SYMBOLS --------------------------

	.type		.nv.reservedSmem.offset0,@object
	.size		.nv.reservedSmem.offset0,0x4
	.type		.nv.reservedSmem.cap,@object
	.size		.nv.reservedSmem.cap,0x4
